def matmul_kernel(
    a_ptr,
    b_ptr,
    c_ptr,
    M,
    N,
    K,
    stride_am,
    stride_ak,
    stride_bk,
    stride_bn,
    stride_cm,
    stride_cn,
    BLOCK_M: tl.constexpr,
    BLOCK_N: tl.constexpr,
    BLOCK_K: tl.constexpr,
    GROUP_M: tl.constexpr,
):
    pid = tl.program_id(axis=0)
    num_pid_m = tl.cdiv(M, BLOCK_M)
    num_pid_n = tl.cdiv(N, BLOCK_N)
    num_pid_in_group = GROUP_M * num_pid_n
    group_id = pid // num_pid_in_group
    first_pid_m = group_id * GROUP_M
    group_size_m = min(num_pid_m - first_pid_m, GROUP_M)
    pid_m = first_pid_m + ((pid % num_pid_in_group) % group_size_m)
    pid_n = (pid % num_pid_in_group) // group_size_m

    offs_am = (pid_m * BLOCK_M + tl.arange(0, BLOCK_M)) % M
    offs_bn = (pid_n * BLOCK_N + tl.arange(0, BLOCK_N)) % N
    offs_k = tl.arange(0, BLOCK_K)
    a_ptrs = a_ptr + offs_am[:, None] * stride_am + offs_k[None, :] * stride_ak
    b_ptrs = b_ptr + offs_k[:, None] * stride_bk + offs_bn[None, :] * stride_bn

    acc = tl.zeros((BLOCK_M, BLOCK_N), dtype=tl.float32)
    for kk in range(0, tl.cdiv(K, BLOCK_K)):
        a = tl.load(a_ptrs, mask=offs_k[None, :] < K - kk * BLOCK_K, other=0.0)
        b = tl.load(b_ptrs, mask=offs_k[:, None] < K - kk * BLOCK_K, other=0.0)
        acc = tl.dot(a, b, acc)
        a_ptrs += BLOCK_K * stride_ak
        b_ptrs += BLOCK_K * stride_bk

    c = acc.to(c_ptr.dtype.element_ty)
    offs_cm = pid_m * BLOCK_M + tl.arange(0, BLOCK_M)
    offs_cn = pid_n * BLOCK_N + tl.arange(0, BLOCK_N)
    c_ptrs = c_ptr + offs_cm[:, None] * stride_cm + offs_cn[None, :] * stride_cn
    mask = (offs_cm[:, None] < M) & (offs_cn[None, :] < N)
    tl.store(c_ptrs, c, mask=mask)

# config = {"BLOCK_K": 128, "BLOCK_M": 512, "BLOCK_N": 64, "GROUP_M": 8, "arch": "sm_90", "dtype": "fp8e4m3", "num_ctas": 1, "num_stages": 3, "num_warps": 16}
# arch = sm_90


// ===== COMPILED SASS (sm_90a) =====

	.target	sm_90a

	.elftype	@"ET_EXEC"


//--------------------- .note.nv.tkinfo           --------------------------
	.section	.note.nv.tkinfo,"",@"SHT_NOTE"
	.sectionflags	@"SHF_NOTE_NV_TKINFO"
	.tkinfo
        /*0018*/ 	.word	0x00000002
        /*0030*/ 	.string	""
        /*0030*/ 	.string	"ptxas"
        /*0030*/ 	.string	"Cuda compilation tools, release 13.0, V13.0.88"
        /*0030*/ 	.string	"Build cuda_13.0.r13.0/compiler.36424714_0"
        /*0030*/ 	.string	"-v  -suppress-debug-info  -lineinfo  -arch sm_90a "



//--------------------- .note.nv.cuinfo           --------------------------
	.section	.note.nv.cuinfo,"",@"SHT_NOTE"
	.sectionflags	@"SHF_NOTE_NV_CUINFO"
        /*0018*/ 	.short	0x0002
        /*001a*/ 	.short	0x005a
        /*001c*/ 	.short	0x0082
	.zero		2


//--------------------- .nv.info                  --------------------------
	.section	.nv.info,"",@"SHT_CUDA_INFO"
	.align	4


	//----- nvinfo : EIATTR_REGCOUNT
	.align		4
        /*0000*/ 	.byte	0x04, 0x2f
        /*0002*/ 	.short	(.L_1 - .L_0)
	.align		4
.L_0:
        /*0004*/ 	.word	index@(matmul_kernel)
        /*0008*/ 	.word	0x00000080


	//----- nvinfo : EIATTR_FRAME_SIZE
	.align		4
.L_1:
        /*000c*/ 	.byte	0x04, 0x11
        /*000e*/ 	.short	(.L_3 - .L_2)
	.align		4
.L_2:
        /*0010*/ 	.word	index@(matmul_kernel)
        /*0014*/ 	.word	0x00000778


	//----- nvinfo : EIATTR_MIN_STACK_SIZE
	.align		4
.L_3:
        /*0018*/ 	.byte	0x04, 0x12
        /*001a*/ 	.short	(.L_5 - .L_4)
	.align		4
.L_4:
        /*001c*/ 	.word	index@(matmul_kernel)
        /*0020*/ 	.word	0x00000778
.L_5:


//--------------------- .nv.compat                --------------------------
	.section	.nv.compat,"",@"SHT_CUDA_COMPAT_INFO"
	.align	4
        /*0000*/ 	.byte	0x02, 0x09, 0x01, 0x00, 0x02, 0x02, 0x04, 0x00, 0x02, 0x05, 0x05, 0x00, 0x03, 0x07, 0x01, 0x01
        /*0010*/ 	.byte	0x02, 0x03, 0x00, 0x00, 0x02, 0x06, 0x01, 0x00, 0x04, 0x0b, 0x08, 0x00, 0x00, 0x00, 0x00, 0x00
        /*0020*/ 	.byte	0x00, 0x00, 0x00, 0x00


//--------------------- .nv.info.matmul_kernel    --------------------------
	.section	.nv.info.matmul_kernel,"",@"SHT_CUDA_INFO"
	.sectionflags	@""
	.align	4


	//----- nvinfo : EIATTR_CUDA_API_VERSION
	.align		4
        /*0000*/ 	.byte	0x04, 0x37
        /*0002*/ 	.short	(.L_7 - .L_6)
.L_6:
        /*0004*/ 	.word	0x00000082


	//----- nvinfo : EIATTR_KPARAM_INFO
	.align		4
.L_7:
        /*0008*/ 	.byte	0x04, 0x17
        /*000a*/ 	.short	(.L_9 - .L_8)
.L_8:
        /*000c*/ 	.word	0x00000000
        /*0010*/ 	.short	0x000d
        /*0012*/ 	.short	0x0048
        /*0014*/ 	.byte	0x00, 0xf4, 0x21, 0x00


	//----- nvinfo : EIATTR_KPARAM_INFO
	.align		4
.L_9:
        /*0018*/ 	.byte	0x04, 0x17
        /*001a*/ 	.short	(.L_11 - .L_10)
.L_10:
        /*001c*/ 	.word	0x00000000
        /*0020*/ 	.short	0x000c
        /*0022*/ 	.short	0x0040
        /*0024*/ 	.byte	0x00, 0xf4, 0x21, 0x00


	//----- nvinfo : EIATTR_KPARAM_INFO
	.align		4
.L_11:
        /*0028*/ 	.byte	0x04, 0x17
        /*002a*/ 	.short	(.L_13 - .L_12)
.L_12:
        /*002c*/ 	.word	0x00000000
        /*0030*/ 	.short	0x000b
        /*0032*/ 	.short	0x0038
        /*0034*/ 	.byte	0x00, 0xf0, 0x11, 0x00


	//----- nvinfo : EIATTR_KPARAM_INFO
	.align		4
.L_13:
        /*0038*/ 	.byte	0x04, 0x17
        /*003a*/ 	.short	(.L_15 - .L_14)
.L_14:
        /*003c*/ 	.word	0x00000000
        /*0040*/ 	.short	0x000a
        /*0042*/ 	.short	0x0034
        /*0044*/ 	.byte	0x00, 0xf0, 0x11, 0x00


	//----- nvinfo : EIATTR_KPARAM_INFO
	.align		4
.L_15:
        /*0048*/ 	.byte	0x04, 0x17
        /*004a*/ 	.short	(.L_17 - .L_16)
.L_16:
        /*004c*/ 	.word	0x00000000
        /*0050*/ 	.short	0x0009
        /*0052*/ 	.short	0x0030
        /*0054*/ 	.byte	0x00, 0xf0, 0x11, 0x00


	//----- nvinfo : EIATTR_KPARAM_INFO
	.align		4
.L_17:
        /*0058*/ 	.byte	0x04, 0x17
        /*005a*/ 	.short	(.L_19 - .L_18)
.L_18:
        /*005c*/ 	.word	0x00000000
        /*0060*/ 	.short	0x0008
        /*0062*/ 	.short	0x002c
        /*0064*/ 	.byte	0x00, 0xf0, 0x11, 0x00


	//----- nvinfo : EIATTR_KPARAM_INFO
	.align		4
.L_19:
        /*0068*/ 	.byte	0x04, 0x17
        /*006a*/ 	.short	(.L_21 - .L_20)
.L_20:
        /*006c*/ 	.word	0x00000000
        /*0070*/ 	.short	0x0007
        /*0072*/ 	.short	0x0028
        /*0074*/ 	.byte	0x00, 0xf0, 0x11, 0x00


	//----- nvinfo : EIATTR_KPARAM_INFO
	.align		4
.L_21:
        /*0078*/ 	.byte	0x04, 0x17
        /*007a*/ 	.short	(.L_23 - .L_22)
.L_22:
        /*007c*/ 	.word	0x00000000
        /*0080*/ 	.short	0x0006
        /*0082*/ 	.short	0x0024
        /*0084*/ 	.byte	0x00, 0xf0, 0x11, 0x00


	//----- nvinfo : EIATTR_KPARAM_INFO
	.align		4
.L_23:
        /*0088*/ 	.byte	0x04, 0x17
        /*008a*/ 	.short	(.L_25 - .L_24)
.L_24:
        /*008c*/ 	.word	0x00000000
        /*0090*/ 	.short	0x0005
        /*0092*/ 	.short	0x0020
        /*0094*/ 	.byte	0x00, 0xf0, 0x11, 0x00


	//----- nvinfo : EIATTR_KPARAM_INFO
	.align		4
.L_25:
        /*0098*/ 	.byte	0x04, 0x17
        /*009a*/ 	.short	(.L_27 - .L_26)
.L_26:
        /*009c*/ 	.word	0x00000000
        /*00a0*/ 	.short	0x0004
        /*00a2*/ 	.short	0x001c
        /*00a4*/ 	.byte	0x00, 0xf0, 0x11, 0x00


	//----- nvinfo : EIATTR_KPARAM_INFO
	.align		4
.L_27:
        /*00a8*/ 	.byte	0x04, 0x17
        /*00aa*/ 	.short	(.L_29 - .L_28)
.L_28:
        /*00ac*/ 	.word	0x00000000
        /*00b0*/ 	.short	0x0003
        /*00b2*/ 	.short	0x0018
        /*00b4*/ 	.byte	0x00, 0xf0, 0x11, 0x00


	//----- nvinfo : EIATTR_KPARAM_INFO
	.align		4
.L_29:
        /*00b8*/ 	.byte	0x04, 0x17
        /*00ba*/ 	.short	(.L_31 - .L_30)
.L_30:
        /*00bc*/ 	.word	0x00000000
        /*00c0*/ 	.short	0x0002
        /*00c2*/ 	.short	0x0010
        /*00c4*/ 	.byte	0x00, 0xf4, 0x21, 0x00


	//----- nvinfo : EIATTR_KPARAM_INFO
	.align		4
.L_31:
        /*00c8*/ 	.byte	0x04, 0x17
        /*00ca*/ 	.short	(.L_33 - .L_32)
.L_32:
        /*00cc*/ 	.word	0x00000000
        /*00d0*/ 	.short	0x0001
        /*00d2*/ 	.short	0x0008
        /*00d4*/ 	.byte	0x00, 0xf4, 0x21, 0x00


	//----- nvinfo : EIATTR_KPARAM_INFO
	.align		4
.L_33:
        /*00d8*/ 	.byte	0x04, 0x17
        /*00da*/ 	.short	(.L_35 - .L_34)
.L_34:
        /*00dc*/ 	.word	0x00000000
        /*00e0*/ 	.short	0x0000
        /*00e2*/ 	.short	0x0000
        /*00e4*/ 	.byte	0x00, 0xf4, 0x21, 0x00


	//----- nvinfo : EIATTR_SPARSE_MMA_MASK
	.align		4
.L_35:
        /*00e8*/ 	.byte	0x03, 0x50
        /*00ea*/ 	.short	0x0000


	//----- nvinfo : EIATTR_MAXREG_COUNT
	.align		4
        /*00ec*/ 	.byte	0x03, 0x1b
        /*00ee*/ 	.short	0x0080


	//----- nvinfo : EIATTR_NUM_BARRIERS
	.align		4
        /*00f0*/ 	.byte	0x02, 0x4c
        /*00f2*/ 	.byte	0x01
	.zero		1


	//----- nvinfo : EIATTR_ANNOTATIONS
	.align		4
        /*00f4*/ 	.byte	0x04, 0x55
        /*00f6*/ 	.short	(.L_37 - .L_36)


	//   ....[0]....
.L_36:
        /*00f8*/ 	.word	0x00000001
        /*00fc*/ 	.byte	0x20, 0x05, 0x00, 0x00, 0x01, 0x00, 0x00, 0x00, 0x90, 0x05, 0x00, 0x00, 0x01, 0x00, 0x00, 0x00
        /* <DEDUP_REMOVED lines=762> */
        /*30ac*/ 	.byte	0xa0, 0xe9, 0x00, 0x00, 0x01, 0x00, 0x00, 0x00, 0xf0, 0xe9, 0x00, 0x00


	//----- nvinfo : EIATTR_MERCURY_ISA_VERSION
	.align		4
.L_37:
        /*30b8*/ 	.byte	0x03, 0x5f
        /*30ba*/ 	.short	0x0101


	//----- nvinfo : EIATTR_EXIT_INSTR_OFFSETS
	.align		4
        /*30bc*/ 	.byte	0x04, 0x1c
        /*30be*/ 	.short	(.L_39 - .L_38)


	//   ....[0]....
.L_38:
        /*30c0*/ 	.word	0x00010ac0


	//   ....[1]....
        /*30c4*/ 	.word	0x00010ae0


	//----- nvinfo : EIATTR_REQNTID
	.align		4
.L_39:
        /*30c8*/ 	.byte	0x04, 0x10
        /*30ca*/ 	.short	(.L_41 - .L_40)
.L_40:
        /*30cc*/ 	.word	0x00000200
        /*30d0*/ 	.word	0x00000001
        /*30d4*/ 	.word	0x00000001


	//----- nvinfo : EIATTR_CBANK_PARAM_SIZE
	.align		4
.L_41:
        /*30d8*/ 	.byte	0x03, 0x19
        /*30da*/ 	.short	0x0050


	//----- nvinfo : EIATTR_PARAM_CBANK
	.align		4
        /*30dc*/ 	.byte	0x04, 0x0a
        /*30de*/ 	.short	(.L_43 - .L_42)
	.align		4
.L_42:
        /*30e0*/ 	.word	index@(.nv.constant0.matmul_kernel)
        /*30e4*/ 	.short	0x0210
        /*30e6*/ 	.short	0x0050


	//----- nvinfo : EIATTR_SW_WAR
	.align		4
.L_43:
        /*30e8*/ 	.byte	0x04, 0x36
        /*30ea*/ 	.short	(.L_45 - .L_44)
.L_44:
        /*30ec*/ 	.word	0x00000008
.L_45:


//--------------------- .nv.callgraph             --------------------------
	.section	.nv.callgraph,"",@"SHT_CUDA_CALLGRAPH"
	.align	4
	.sectionentsize	8
	.align		4
        /*0000*/ 	.word	0x00000000
	.align		4
        /*0004*/ 	.word	0xffffffff
	.align		4
        /*0008*/ 	.word	0x00000000
	.align		4
        /*000c*/ 	.word	0xfffffffe
	.align		4
        /*0010*/ 	.word	0x00000000
	.align		4
        /*0014*/ 	.word	0xfffffffd
	.align		4
        /*0018*/ 	.word	0x00000000
	.align		4
        /*001c*/ 	.word	0xfffffffc


//--------------------- .text.matmul_kernel       --------------------------
	.section	.text.matmul_kernel,"ax",@progbits
	.align	128
        .global         matmul_kernel
        .type           matmul_kernel,@function
        .size           matmul_kernel,(.L_x_4 - matmul_kernel)
        .other          matmul_kernel,@"STO_CUDA_ENTRY STV_DEFAULT"
matmul_kernel:
.text.matmul_kernel:
[----:B------:R-:W0:Y:S08]  /*0000*/  LDC R1, c[0x0][0x28] ;  /* 0x00000a00ff017b82 */ /* 0x000e300000000800 */
[----:B------:R-:W1:Y:S01]  /*0010*/  LDC.64 R10, c[0x0][0x228] ;  /* 0x00008a00ff0a7b82 */ /* 0x000e620000000a00 */
[----:B------:R-:W2:Y:S01]  /*0020*/  S2R R5, SR_CTAID.X ;  /* 0x0000000000057919 */ /* 0x000ea20000002500 */
[----:B0-----:R-:W-:Y:S01]  /*0030*/  VIADD R1, R1, 0xfffff888 ;  /* 0xfffff88801017836 */ /* 0x001fe20000000000 */
[----:B------:R-:W-:Y:S01]  /*0040*/  UMOV UR4, 0x400 ;  /* 0x0000040000047882 */ /* 0x000fe20000000000 */
[----:B------:R-:W-:Y:S01]  /*0050*/  ULDC.64 UR18, c[0x0][0x208] ;  /* 0x0000820000127ab9 */ /* 0x000fe20000000a00 */
[----:B------:R-:W0:Y:S03]  /*0060*/  S2R R88, SR_TID.X ;  /* 0x0000000000587919 */ /* 0x000e260000002100 */
[----:B------:R-:W3:Y:S08]  /*0070*/  LDC R89, c[0x0][0x230] ;  /* 0x00008c00ff597b82 */ /* 0x000ef00000000800 */
[----:B------:R-:W4:Y:S01]  /*0080*/  S2UR UR16, SR_CgaCtaId ;  /* 0x00000000001079c3 */ /* 0x000f220000008800 */
[----:B-1----:R-:W-:-:S05]  /*0090*/  VIADD R0, R11, 0x3f ;  /* 0x0000003f0b007836 */ /* 0x002fca0000000000 */
[----:B------:R-:W-:Y:S01]  /*00a0*/  SHF.R.S32.HI R3, RZ, 0x1f, R0 ;  /* 0x0000001fff037819 */ /* 0x000fe20000011400 */
[----:B---3--:R-:W-:-:S03]  /*00b0*/  VIADD R89, R89, 0x7f ;  /* 0x0000007f59597836 */ /* 0x008fc60000000000 */
[----:B------:R-:W-:Y:S02]  /*00c0*/  LEA.HI R3, R3, R0, RZ, 0x6 ;  /* 0x0000000003037211 */ /* 0x000fe400078f30ff */
[----:B--2---:R-:W-:Y:S02]  /*00d0*/  IABS R8, R5 ;  /* 0x0000000500087213 */ /* 0x004fe40000000000 */
[----:B------:R-:W-:Y:S01]  /*00e0*/  SHF.R.S32.HI R3, RZ, 0x6, R3 ;  /* 0x00000006ff037819 */ /* 0x000fe20000011403 */
[----:B----4-:R-:W-:-:S04]  /*00f0*/  ULEA UR16, UR16, UR4, 0x18 ;  /* 0x0000000410107291 */ /* 0x010fc8000f8ec03f */
[----:B------:R-:W-:-:S05]  /*0100*/  IMAD.SHL.U32 R4, R3, 0x8, RZ ;  /* 0x0000000803047824 */ /* 0x000fca00078e00ff */
[-C--:B------:R-:W-:Y:S02]  /*0110*/  IABS R7, R4.reuse ;  /* 0x0000000400077213 */ /* 0x080fe40000000000 */
[----:B------:R-:W-:Y:S02]  /*0120*/  IABS R12, R4 ;  /* 0x00000004000c7213 */ /* 0x000fe40000000000 */
[----:B------:R-:W1:Y:S08]  /*0130*/  I2F.RP R0, R7 ;  /* 0x0000000700007306 */ /* 0x000e700000209400 */
[----:B-1----:R-:W1:Y:S02]  /*0140*/  MUFU.RCP R0, R0 ;  /* 0x0000000000007308 */ /* 0x002e640000001000 */
[----:B-1----:R-:W-:-:S02]  /*0150*/  VIADD R2, R0, 0xffffffe ;  /* 0x0ffffffe00027836 */ /* 0x002fc40000000000 */
[----:B------:R-:W-:-:S04]  /*0160*/  IMAD.MOV R0, RZ, RZ, -R12 ;  /* 0x000000ffff007224 */ /* 0x000fc800078e0a0c */
[----:B------:R1:W2:Y:S02]  /*0170*/  F2I.FTZ.U32.TRUNC.NTZ R3, R2 ;  /* 0x0000000200037305 */ /* 0x0002a4000021f000 */
[----:B-1----:R-:W-:Y:S02]  /*0180*/  IMAD.MOV.U32 R2, RZ, RZ, RZ ;  /* 0x000000ffff027224 */ /* 0x002fe400078e00ff */
[----:B--2---:R-:W-:-:S04]  /*0190*/  IMAD.MOV R6, RZ, RZ, -R3 ;  /* 0x000000ffff067224 */ /* 0x004fc800078e0a03 */
[----:B------:R-:W-:Y:S02]  /*01a0*/  IMAD R9, R6, R7, RZ ;  /* 0x0000000706097224 */ /* 0x000fe400078e02ff */
[----:B------:R-:W-:Y:S02]  /*01b0*/  IMAD.MOV.U32 R6, RZ, RZ, R8 ;  /* 0x000000ffff067224 */ /* 0x000fe400078e0008 */
[----:B------:R-:W-:-:S06]  /*01c0*/  IMAD.HI.U32 R3, R3, R9, R2 ;  /* 0x0000000903037227 */ /* 0x000fcc00078e0002 */
[----:B------:R-:W-:-:S04]  /*01d0*/  IMAD.HI.U32 R3, R3, R6, RZ ;  /* 0x0000000603037227 */ /* 0x000fc800078e00ff */
[----:B------:R-:W-:-:S05]  /*01e0*/  IMAD R0, R3, R0, R6 ;  /* 0x0000000003007224 */ /* 0x000fca00078e0206 */
[----:B------:R-:W-:-:S13]  /*01f0*/  ISETP.GT.U32.AND P1, PT, R7, R0, PT ;  /* 0x000000000700720c */ /* 0x000fda0003f24070 */
[----:B------:R-:W-:Y:S02]  /*0200*/  @!P1 IMAD.IADD R0, R0, 0x1, -R7 ;  /* 0x0000000100009824 */ /* 0x000fe400078e0a07 */
[----:B------:R-:W-:Y:S01]  /*0210*/  @!P1 VIADD R3, R3, 0x1 ;  /* 0x0000000103039836 */ /* 0x000fe20000000000 */
[----:B------:R-:W-:Y:S02]  /*0220*/  ISETP.NE.AND P1, PT, R4, RZ, PT ;  /* 0x000000ff0400720c */ /* 0x000fe40003f25270 */
[----:B------:R-:W-:Y:S02]  /*0230*/  ISETP.GE.U32.AND P0, PT, R0, R7, PT ;  /* 0x000000070000720c */ /* 0x000fe40003f06070 */
[----:B------:R-:W-:-:S04]  /*0240*/  LOP3.LUT R0, R5, R4, RZ, 0x3c, !PT ;  /* 0x0000000405007212 */ /* 0x000fc800078e3cff */
[----:B------:R-:W-:Y:S01]  /*0250*/  ISETP.GE.AND P2, PT, R0, RZ, PT ;  /* 0x000000ff0000720c */ /* 0x000fe20003f46270 */
[----:B------:R-:W-:-:S06]  /*0260*/  VIADD R0, R10, 0x1ff ;  /* 0x000001ff0a007836 */ /* 0x000fcc0000000000 */
[----:B------:R-:W-:-:S04]  /*0270*/  @P0 VIADD R3, R3, 0x1 ;  /* 0x0000000103030836 */ /* 0x000fc80000000000 */
[----:B------:R-:W-:Y:S01]  /*0280*/  IMAD.MOV.U32 R2, RZ, RZ, R3 ;  /* 0x000000ffff027224 */ /* 0x000fe200078e0003 */
[----:B------:R-:W-:-:S03]  /*0290*/  SHF.R.S32.HI R3, RZ, 0x1f, R0 ;  /* 0x0000001fff037819 */ /* 0x000fc60000011400 */
[----:B------:R-:W-:Y:S01]  /*02a0*/  @!P2 IMAD.MOV R2, RZ, RZ, -R2 ;  /* 0x000000ffff02a224 */ /* 0x000fe200078e0a02 */
[----:B------:R-:W-:Y:S02]  /*02b0*/  @!P1 LOP3.LUT R2, RZ, R4, RZ, 0x33, !PT ;  /* 0x00000004ff029212 */ /* 0x000fe400078e33ff */
[----:B------:R-:W-:-:S03]  /*02c0*/  LEA.HI R3, R3, R0, RZ, 0x9 ;  /* 0x0000000003037211 */ /* 0x000fc600078f48ff */
[----:B------:R-:W-:Y:S02]  /*02d0*/  IMAD.SHL.U32 R6, R2, 0x8, RZ ;  /* 0x0000000802067824 */ /* 0x000fe400078e00ff */
[----:B------:R-:W-:-:S03]  /*02e0*/  IMAD.MOV R2, RZ, RZ, -R2 ;  /* 0x000000ffff027224 */ /* 0x000fc600078e0a02 */
[----:B------:R-:W-:Y:S01]  /*02f0*/  LEA.HI.SX32 R3, R3, -R6, 0x17 ;  /* 0x8000000603037211 */ /* 0x000fe200078fbaff */
[----:B------:R-:W-:-:S03]  /*0300*/  IMAD R4, R4, R2, R5 ;  /* 0x0000000204047224 */ /* 0x000fc600078e0205 */
[----:B------:R-:W-:Y:S02]  /*0310*/  VIMNMX R13, R3, 0x8, PT ;  /* 0x00000008030d7848 */ /* 0x000fe40003fe0100 */
[----:B------:R-:W-:Y:S02]  /*0320*/  IABS R9, R4 ;  /* 0x0000000400097213 */ /* 0x000fe40000000000 */
[----:B------:R-:W-:-:S04]  /*0330*/  IABS R7, R13 ;  /* 0x0000000d00077213 */ /* 0x000fc80000000000 */
[----:B------:R-:W1:Y:S08]  /*0340*/  I2F.RP R0, R7 ;  /* 0x0000000700007306 */ /* 0x000e700000209400 */
[----:B-1----:R-:W1:Y:S02]  /*0350*/  MUFU.RCP R0, R0 ;  /* 0x0000000000007308 */ /* 0x002e640000001000 */
[----:B-1----:R-:W-:-:S06]  /*0360*/  VIADD R3, R0, 0xffffffe ;  /* 0x0ffffffe00037836 */ /* 0x002fcc0000000000 */
[----:B------:R-:W1:Y:S02]  /*0370*/  F2I.FTZ.U32.TRUNC.NTZ R3, R3 ;  /* 0x0000000300037305 */ /* 0x000e64000021f000 */
[----:B-1----:R-:W-:-:S04]  /*0380*/  IMAD.MOV R8, RZ, RZ, -R3 ;  /* 0x000000ffff087224 */ /* 0x002fc800078e0a03 */
[----:B------:R-:W-:Y:S01]  /*0390*/  IMAD.MOV.U32 R2, RZ, RZ, R8 ;  /* 0x000000ffff027224 */ /* 0x000fe200078e0008 */
[----:B------:R-:W-:-:S03]  /*03a0*/  IABS R8, R13 ;  /* 0x0000000d00087213 */ /* 0x000fc60000000000 */
[----:B------:R-:W-:Y:S02]  /*03b0*/  IMAD R5, R2, R7, RZ ;  /* 0x0000000702057224 */ /* 0x000fe400078e02ff */
[----:B------:R-:W-:Y:S02]  /*03c0*/  IMAD.MOV.U32 R2, RZ, RZ, RZ ;  /* 0x000000ffff027224 */ /* 0x000fe400078e00ff */
[----:B------:R-:W-:Y:S02]  /*03d0*/  IMAD.MOV R0, RZ, RZ, -R8 ;  /* 0x000000ffff007224 */ /* 0x000fe400078e0a08 */
        /* <DEDUP_REMOVED lines=9> */
[----:B------:R-:W-:-:S07]  /*0470*/  ISETP.GE.AND P2, PT, R0, RZ, PT ;  /* 0x000000ff0000720c */ /* 0x000fce0003f46270 */
[----:B------:R-:W-:Y:S01]  /*0480*/  @P0 VIADD R2, R2, 0x1 ;  /* 0x0000000102020836 */ /* 0x000fe20000000000 */
[----:B------:R-:W-:-:S05]  /*0490*/  ISETP.GT.AND P0, PT, R89, 0x7f, PT ;  /* 0x0000007f5900780c */ /* 0x000fca0003f04270 */
[----:B------:R-:W-:Y:S01]  /*04a0*/  @!P2 IMAD.MOV R2, RZ, RZ, -R2 ;  /* 0x000000ffff02a224 */ /* 0x000fe200078e0a02 */
[----:B------:R-:W-:-:S05]  /*04b0*/  @!P1 LOP3.LUT R2, RZ, R13, RZ, 0x33, !PT ;  /* 0x0000000dff029212 */ /* 0x000fca00078e33ff */
[----:B------:R-:W-:-:S04]  /*04c0*/  IMAD.MOV R0, RZ, RZ, -R2 ;  /* 0x000000ffff007224 */ /* 0x000fc800078e0a02 */
[----:B------:R-:W-:-:S04]  /*04d0*/  IMAD R0, R13, R0, R4 ;  /* 0x000000000d007224 */ /* 0x000fc800078e0204 */
[----:B------:R-:W-:Y:S01]  /*04e0*/  IMAD.IADD R3, R6, 0x1, R0 ;  /* 0x0000000106037824 */ /* 0x000fe200078e0200 */
[----:B0-----:R-:W-:Y:S01]  /*04f0*/  LOP3.LUT R6, R88, 0x1ff, RZ, 0xc0, !PT ;  /* 0x000001ff58067812 */ /* 0x001fe200078ec0ff */
[----:B------:R-:W-:-:S04]  /*0500*/  IMAD.SHL.U32 R0, R2, 0x40, RZ ;  /* 0x0000004002007824 */ /* 0x000fc800078e00ff */
[----:B------:R-:W-:-:S05]  /*0510*/  IMAD R23, R3, 0x200, R6 ;  /* 0x0000020003177824 */ /* 0x000fca00078e0206 */
[----:B------:R0:W-:Y:S01]  /*0520*/  STL [R1+0x5f0], R23 ;  /* 0x0005f01701007387 */ /* 0x0001e20000100800 */
[----:B------:R-:W-:Y:S05]  /*0530*/  @P0 BRA `(.L_x_0) ;  /* 0x00000000008c0947 */ /* 0x000fea0003800000 */
[----:B------:R-:W-:Y:S01]  /*0540*/  IMAD.SHL.U32 R2, R88, 0x10, RZ ;  /* 0x0000001058027824 */ /* 0x000fe200078e00ff */
[----:B------:R-:W-:Y:S02]  /*0550*/  CS2R R56, SRZ ;  /* 0x0000000000387805 */ /* 0x000fe4000001ff00 */
[----:B------:R-:W-:Y:S02]  /*0560*/  CS2R R58, SRZ ;  /* 0x00000000003a7805 */ /* 0x000fe4000001ff00 */
[----:B------:R-:W-:Y:S02]  /*0570*/  CS2R R60, SRZ ;  /* 0x00000000003c7805 */ /* 0x000fe4000001ff00 */
[----:B------:R-:W-:Y:S01]  /*0580*/  CS2R R62, SRZ ;  /* 0x00000000003e7805 */ /* 0x000fe2000001ff00 */
[----:B------:R1:W-:Y:S01]  /*0590*/  STL [R1+0x5f4], R2 ;  /* 0x0005f40201007387 */ /* 0x0003e20000100800 */
[----:B------:R-:W-:Y:S02]  /*05a0*/  CS2R R64, SRZ ;  /* 0x0000000000407805 */ /* 0x000fe4000001ff00 */
[----:B------:R-:W-:-:S02]  /*05b0*/  CS2R R66, SRZ ;  /* 0x0000000000427805 */ /* 0x000fc4000001ff00 */
[----:B------:R-:W-:Y:S02]  /*05c0*/  CS2R R68, SRZ ;  /* 0x0000000000447805 */ /* 0x000fe4000001ff00 */
[----:B------:R-:W-:Y:S02]  /*05d0*/  CS2R R70, SRZ ;  /* 0x0000000000467805 */ /* 0x000fe4000001ff00 */
[----:B------:R-:W-:Y:S02]  /*05e0*/  CS2R R72, SRZ ;  /* 0x0000000000487805 */ /* 0x000fe4000001ff00 */
[----:B------:R-:W-:Y:S02]  /*05f0*/  CS2R R74, SRZ ;  /* 0x00000000004a7805 */ /* 0x000fe4000001ff00 */
        /* <DEDUP_REMOVED lines=21> */
[----:B------:R-:W-:Y:S01]  /*0750*/  CS2R R54, SRZ ;  /* 0x0000000000367805 */ /* 0x000fe2000001ff00 */
[----:B-1----:R-:W-:Y:S06]  /*0760*/  BRA `(.L_x_1) ;  /* 0x000000e0008c7947 */ /* 0x002fec0003800000 */
.L_x_0:
[----:B------:R-:W-:Y:S01]  /*0770*/  IABS R12, R10 ;  /* 0x0000000a000c7213 */ /* 0x000fe20000000000 */
[----:B------:R-:W-:Y:S01]  /*0780*/  IMAD.SHL.U32 R14, R88, 0x10, RZ ;  /* 0x00000010580e7824 */ /* 0x000fe200078e00ff */
[----:B------:R-:W-:Y:S01]  /*0790*/  IABS R2, R11 ;  /* 0x0000000b00027213 */ /* 0x000fe20000000000 */
[----:B------:R-:W-:Y:S01]  /*07a0*/  ULDC UR17, c[0x0][0x23c] ;  /* 0x00008f0000117ab9 */ /* 0x000fe20000000800 */
[----:B------:R-:W1:Y:S01]  /*07b0*/  I2F.RP R3, R12 ;  /* 0x0000000c00037306 */ /* 0x000e620000209400 */
[----:B------:R-:W-:Y:S01]  /*07c0*/  SHF.R.U32.HI R13, RZ, 0x5, R88 ;  /* 0x00000005ff0d7819 */ /* 0x000fe20000011658 */
[----:B------:R-:W-:Y:S01]  /*07d0*/  STL [R1+0x5f4], R14 ;  /* 0x0005f40e01007387 */ /* 0x000fe20000100800 */
[----:B------:R-:W-:Y:S01]  /*07e0*/  ISETP.GE.AND P2, PT, R23, RZ, PT ;  /* 0x000000ff1700720c */ /* 0x000fe20003f46270 */
[----:B------:R-:W-:Y:S01]  /*07f0*/  ULDC.64 UR4, c[0x0][0x218] ;  /* 0x0000860000047ab9 */ /* 0x000fe20000000a00 */
[----:B------:R-:W-:Y:S01]  /*0800*/  R2UR UR24, R13 ;  /* 0x000000000d1872ca */ /* 0x000fe200000e0000 */
[----:B------:R-:W-:Y:S01]  /*0810*/  ULDC.64 UR6, c[0x0][0x210] ;  /* 0x0000840000067ab9 */ /* 0x000fe20000000a00 */
[----:B------:R-:W-:Y:S01]  /*0820*/  ISETP.NE.AND P6, PT, R10, RZ, PT ;  /* 0x000000ff0a00720c */ /* 0x000fe20003fc5270 */
[----:B------:R-:W2:Y:S01]  /*0830*/  I2F.RP R8, R2 ;  /* 0x0000000200087306 */ /* 0x000ea20000209400 */
[----:B------:R-:W-:-:S02]  /*0840*/  LOP3.LUT R90, R88, 0x7f, RZ, 0xc0, !PT ;  /* 0x0000007f585a7812 */ /* 0x000fc400078ec0ff */
[----:B------:R-:W-:Y:S02]  /*0850*/  CS2R R56, SRZ ;  /* 0x0000000000387805 */ /* 0x000fe4000001ff00 */
[----:B------:R-:W-:Y:S02]  /*0860*/  CS2R R58, SRZ ;  /* 0x00000000003a7805 */ /* 0x000fe4000001ff00 */
[----:B------:R-:W-:Y:S02]  /*0870*/  CS2R R60, SRZ ;  /* 0x00000000003c7805 */ /* 0x000fe4000001ff00 */
[----:B------:R-:W-:Y:S02]  /*0880*/  CS2R R62, SRZ ;  /* 0x00000000003e7805 */ /* 0x000fe4000001ff00 */
[----:B------:R-:W-:Y:S02]  /*0890*/  CS2R R64, SRZ ;  /* 0x0000000000407805 */ /* 0x000fe4000001ff00 */
[----:B------:R-:W-:Y:S01]  /*08a0*/  CS2R R66, SRZ ;  /* 0x0000000000427805 */ /* 0x000fe2000001ff00 */
[----:B-1----:R-:W1:Y:S01]  /*08b0*/  MUFU.RCP R3, R3 ;  /* 0x0000000300037308 */ /* 0x002e620000001000 */
[----:B------:R-:W-:-:S02]  /*08c0*/  CS2R R68, SRZ ;  /* 0x0000000000447805 */ /* 0x000fc4000001ff00 */
[----:B------:R-:W-:Y:S02]  /*08d0*/  CS2R R70, SRZ ;  /* 0x0000000000467805 */ /* 0x000fe4000001ff00 */
[----:B------:R-:W-:Y:S02]  /*08e0*/  CS2R R72, SRZ ;  /* 0x0000000000487805 */ /* 0x000fe4000001ff00 */
[----:B------:R-:W-:Y:S02]  /*08f0*/  CS2R R74, SRZ ;  /* 0x00000000004a7805 */ /* 0x000fe4000001ff00 */
[----:B------:R-:W-:Y:S02]  /*0900*/  CS2R R76, SRZ ;  /* 0x00000000004c7805 */ /* 0x000fe4000001ff00 */
[----:B------:R-:W-:Y:S02]  /*0910*/  CS2R R78, SRZ ;  /* 0x00000000004e7805 */ /* 0x000fe4000001ff00 */
[----:B------:R-:W-:Y:S01]  /*0920*/  CS2R R80, SRZ ;  /* 0x0000000000507805 */ /* 0x000fe2000001ff00 */
[----:B--2---:R-:W2:Y:S01]  /*0930*/  MUFU.RCP R8, R8 ;  /* 0x0000000800087308 */ /* 0x004ea20000001000 */
[----:B------:R-:W-:-:S02]  /*0940*/  CS2R R82, SRZ ;  /* 0x0000000000527805 */ /* 0x000fc4000001ff00 */
[----:B------:R-:W-:Y:S02]  /*0950*/  CS2R R84, SRZ ;  /* 0x0000000000547805 */ /* 0x000fe4000001ff00 */
[----:B------:R-:W-:Y:S02]  /*0960*/  CS2R R86, SRZ ;  /* 0x0000000000567805 */ /* 0x000fe4000001ff00 */
[----:B------:R-:W-:Y:S01]  /*0970*/  CS2R R38, SRZ ;  /* 0x0000000000267805 */ /* 0x000fe2000001ff00 */
[----:B-1----:R-:W-:Y:S01]  /*0980*/  VIADD R4, R3, 0xffffffe ;  /* 0x0ffffffe03047836 */ /* 0x002fe20000000000 */
[----:B------:R-:W-:-:S03]  /*0990*/  SHF.R.U32.HI R3, RZ, 0x7, R88 ;  /* 0x00000007ff037819 */ /* 0x000fc60000011658 */
[----:B------:R1:W3:Y:S01]  /*09a0*/  F2I.FTZ.U32.TRUNC.NTZ R5, R4 ;  /* 0x0000000400057305 */ /* 0x0002e2000021f000 */
[----:B------:R-:W-:Y:S01]  /*09b0*/  SGXT.U32 R3, R3, 0x2 ;  /* 0x000000020303781a */ /* 0x000fe20000000000 */
[----:B--2---:R-:W-:Y:S01]  /*09c0*/  VIADD R7, R8, 0xffffffe ;  /* 0x0ffffffe08077836 */ /* 0x004fe20000000000 */
[----:B------:R-:W-:Y:S02]  /*09d0*/  IABS R8, R23 ;  /* 0x0000001700087213 */ /* 0x000fe40000000000 */
[----:B------:R-:W-:Y:S01]  /*09e0*/  LOP3.LUT R18, R0, R3, RZ, 0xfc, !PT ;  /* 0x0000000300127212 */ /* 0x000fe200078efcff */
[----:B-1----:R-:W-:Y:S02]  /*09f0*/  IMAD.MOV.U32 R4, RZ, RZ, RZ ;  /* 0x000000ffff047224 */ /* 0x002fe400078e00ff */
[----:B------:R-:W1:Y:S01]  /*0a00*/  F2I.FTZ.U32.TRUNC.NTZ R7, R7 ;  /* 0x0000000700077305 */ /* 0x000e62000021f000 */
[C---:B------:R-:W-:Y:S02]  /*0a10*/  LOP3.LUT R22, R18.reuse, 0x30, RZ, 0xfc, !PT ;  /* 0x0000003012167812 */ /* 0x040fe400078efcff */
[----:B------:R-:W-:Y:S01]  /*0a20*/  LOP3.LUT R20, R18, 0x34, RZ, 0xfc, !PT ;  /* 0x0000003412147812 */ /* 0x000fe200078efcff */
[----:B---3--:R-:W-:Y:S01]  /*0a30*/  IMAD.MOV R9, RZ, RZ, -R5 ;  /* 0x000000ffff097224 */ /* 0x008fe200078e0a05 */
[----:B------:R-:W-:-:S02]  /*0a40*/  IABS R19, R22 ;  /* 0x0000001600137213 */ /* 0x000fc40000000000 */
[----:B------:R-:W-:Y:S01]  /*0a50*/  IABS R17, R20 ;  /* 0x0000001400117213 */ /* 0x000fe20000000000 */
[----:B------:R-:W-:Y:S01]  /*0a60*/  IMAD R9, R9, R12, RZ ;  /* 0x0000000c09097224 */ /* 0x000fe200078e02ff */
[----:B------:R-:W-:Y:S02]  /*0a70*/  LOP3.LUT R24, R18, 0x2c, RZ, 0xfc, !PT ;  /* 0x0000002c12187812 */ /* 0x000fe400078efcff */
[----:B------:R-:W-:Y:S01]  /*0a80*/  IABS R37, R18 ;  /* 0x0000001200257213 */ /* 0x000fe20000000000 */
[----:B------:R-:W-:Y:S01]  /*0a90*/  IMAD.HI.U32 R5, R5, R9, R4 ;  /* 0x0000000905057227 */ /* 0x000fe200078e0004 */
[----:B------:R-:W-:Y:S02]  /*0aa0*/  SHF.R.S32.HI R4, RZ, 0x1f, R89 ;  /* 0x0000001fff047819 */ /* 0x000fe40000011459 */
[----:B------:R-:W-:Y:S01]  /*0ab0*/  LOP3.LUT R9, R14, 0x70, RZ, 0xc0, !PT ;  /* 0x000000700e097812 */ /* 0x000fe200078ec0ff */
[----:B-1----:R-:W-:Y:S01]  /*0ac0*/  IMAD.MOV R13, RZ, RZ, -R7 ;  /* 0x000000ffff0d7224 */ /* 0x002fe200078e0a07 */
[----:B------:R-:W-:Y:S01]  /*0ad0*/  LEA.HI R89, R4, R89, RZ, 0x7 ;  /* 0x0000005904597211 */ /* 0x000fe200078f38ff */
[----:B------:R-:W-:Y:S01]  /*0ae0*/  IMAD.HI.U32 R5, R5, R8, RZ ;  /* 0x0000000805057227 */ /* 0x000fe200078e00ff */
[----:B------:R-:W-:-:S02]  /*0af0*/  IABS R21, R24 ;  /* 0x0000001800157213 */ /* 0x000fc40000000000 */
[C---:B------:R-:W-:Y:S01]  /*0b00*/  LOP3.LUT R26, R18.reuse, 0xc, RZ, 0xfc, !PT ;  /* 0x0000000c121a7812 */ /* 0x040fe200078efcff */
[----:B------:R-:W-:Y:S01]  /*0b10*/  IMAD.MOV R5, RZ, RZ, -R5 ;  /* 0x000000ffff057224 */ /* 0x000fe200078e0a05 */
[----:B------:R-:W-:Y:S01]  /*0b20*/  LOP3.LUT R28, R18, 0x8, RZ, 0xfc, !PT ;  /* 0x00000008121c7812 */ /* 0x000fe200078efcff */
[----:B------:R-:W-:Y:S01]  /*0b30*/  IMAD R4, R6, 0x80, R9 ;  /* 0x0000008006047824 */ /* 0x000fe200078e0209 */
[----:B------:R-:W-:Y:S01]  /*0b40*/  LOP3.LUT R30, R18, 0x4, RZ, 0xfc, !PT ;  /* 0x00000004121e7812 */ /* 0x000fe200078efcff */
[----:B------:R-:W-:Y:S01]  /*0b50*/  IMAD R3, R12, R5, R8 ;  /* 0x000000050c037224 */ /* 0x000fe200078e0208 */
[----:B------:R-:W-:Y:S01]  /*0b60*/  LOP3.LUT R5, R18, 0x38, RZ, 0xfc, !PT ;  /* 0x0000003812057812 */ /* 0x000fe200078efcff */
[----:B------:R-:W-:Y:S01]  /*0b70*/  IMAD R13, R13, R2, RZ ;  /* 0x000000020d0d7224 */ /* 0x000fe200078e02ff */
[----:B------:R1:W-:Y:S01]  /*0b80*/  STL [R1+0x5c8], R4 ;  /* 0x0005c80401007387 */ /* 0x0003e20000100800 */
[----:B------:R-:W-:Y:S01]  /*0b90*/  IMAD.MOV.U32 R6, RZ, RZ, RZ ;  /* 0x000000ffff067224 */ /* 0x000fe200078e00ff */
[----:B------:R-:W-:-:S02]  /*0ba0*/  ISETP.GT.U32.AND P0, PT, R12, R3, PT ;  /* 0x000000030c00720c */ /* 0x000fc40003f04070 */
[----:B------:R-:W-:Y:S01]  /*0bb0*/  IABS R15, R5 ;  /* 0x00000005000f7213 */ /* 0x000fe20000000000 */
[----:B------:R-:W-:Y:S01]  /*0bc0*/  IMAD.HI.U32 R6, R7, R13, R6 ;  /* 0x0000000d07067227 */ /* 0x000fe200078e0006 */
[----:B------:R-:W-:Y:S02]  /*0bd0*/  ISETP.GE.AND P3, PT, R5, RZ, PT ;  /* 0x000000ff0500720c */ /* 0x000fe40003f66270 */
[----:B------:R-:W-:Y:S02]  /*0be0*/  IABS R31, R26 ;  /* 0x0000001a001f7213 */ /* 0x000fe40000000000 */
[----:B-1----:R-:W-:Y:S01]  /*0bf0*/  LOP3.LUT R4, R18, 0x3c, RZ, 0xfc, !PT ;  /* 0x0000003c12047812 */ /* 0x002fe200078efcff */
[----:B------:R-:W-:Y:S01]  /*0c00*/  IMAD.HI.U32 R5, R6, R15, RZ ;  /* 0x0000000f06057227 */ /* 0x000fe200078e00ff */
[----:B------:R-:W-:Y:S02]  /*0c10*/  IABS R33, R28 ;  /* 0x0000001c00217213 */ /* 0x000fe40000000000 */
[----:B------:R-:W-:Y:S01]  /*0c20*/  IABS R9, R4 ;  /* 0x0000000400097213 */ /* 0x000fe20000000000 */
[----:B------:R-:W-:Y:S01]  /*0c30*/  @!P0 IMAD.IADD R3, R3, 0x1, -R12 ;  /* 0x0000000103038824 */ /* 0x000fe200078e0a0c */
[----:B------:R-:W-:Y:S01]  /*0c40*/  ISETP.GE.AND P5, PT, R4, RZ, PT ;  /* 0x000000ff0400720c */ /* 0x000fe20003fa6270 */
[----:B------:R-:W-:Y:S01]  /*0c50*/  IMAD.MOV R14, RZ, RZ, -R5 ;  /* 0x000000ffff0e7224 */ /* 0x000fe200078e0a05 */
[----:B------:R-:W-:Y:S01]  /*0c60*/  IABS R35, R30 ;  /* 0x0000001e00237213 */ /* 0x000fe20000000000 */
[----:B------:R-:W-:Y:S01]  /*0c70*/  IMAD.HI.U32 R4, R6, R9, RZ ;  /* 0x0000000906047227 */ /* 0x000fe200078e00ff */
[----:B------:R-:W-:-:S02]  /*0c80*/  ISETP.GT.U32.AND P0, PT, R12, R3, PT ;  /* 0x000000030c00720c */ /* 0x000fc40003f04070 */
[----:B------:R-:W-:Y:S01]  /*0c90*/  SHF.R.S32.HI R89, RZ, 0x7, R89 ;  /* 0x00000007ff597819 */ /* 0x000fe20000011459 */
[----:B------:R-:W-:Y:S02]  /*0ca0*/  IMAD.MOV R13, RZ, RZ, -R4 ;  /* 0x000000ffff0d7224 */ /* 0x000fe400078e0a04 */
[----:B------:R-:W-:-:S04]  /*0cb0*/  IMAD.HI.U32 R8, R6, R19, RZ ;  /* 0x0000001306087227 */ /* 0x000fc800078e00ff */
[C---:B------:R-:W-:Y:S02]  /*0cc0*/  IMAD R5, R2.reuse, R13, R9 ;  /* 0x0000000d02057224 */ /* 0x040fe400078e0209 */
[----:B------:R-:W-:Y:S02]  /*0cd0*/  IMAD.MOV R8, RZ, RZ, -R8 ;  /* 0x000000ffff087224 */ /* 0x000fe400078e0a08 */
[----:B------:R-:W-:Y:S01]  /*0ce0*/  @!P0 IMAD.IADD R3, R3, 0x1, -R12 ;  /* 0x0000000103038824 */ /* 0x000fe200078e0a0c */
[C---:B------:R-:W-:Y:S01]  /*0cf0*/  ISETP.GT.U32.AND P4, PT, R2.reuse, R5, PT ;  /* 0x000000050200720c */ /* 0x040fe20003f84070 */
[----:B------:R-:W-:Y:S01]  /*0d00*/  IMAD R13, R2, R8, R19 ;  /* 0x00000008020d7224 */ /* 0x000fe200078e0213 */
[----:B------:R-:W-:Y:S01]  /*0d10*/  LOP3.LUT R12, R18, 0x28, RZ, 0xfc, !PT ;  /* 0x00000028120c7812 */ /* 0x000fe200078efcff */
[----:B------:R-:W-:Y:S01]  /*0d20*/  @!P2 IMAD.MOV R3, RZ, RZ, -R3 ;  /* 0x000000ffff03a224 */ /* 0x000fe200078e0a03 */
[----:B------:R-:W-:Y:S01]  /*0d30*/  @!P6 LOP3.LUT R3, RZ, R10, RZ, 0x33, !PT ;  /* 0x0000000aff03e212 */ /* 0x000fe200078e33ff */
[----:B------:R-:W-:Y:S01]  /*0d40*/  IMAD.HI.U32 R7, R6, R17, RZ ;  /* 0x0000001106077227 */ /* 0x000fe200078e00ff */
[----:B------:R-:W-:-:S03]  /*0d50*/  ISETP.GT.U32.AND P2, PT, R2, R13, PT ;  /* 0x0000000d0200720c */ /* 0x000fc60003f44070 */
[----:B------:R-:W-:Y:S02]  /*0d60*/  IMAD.MOV R16, RZ, RZ, -R7 ;  /* 0x000000ffff107224 */ /* 0x000fe400078e0a07 */
[----:B------:R-:W-:Y:S01]  /*0d70*/  IMAD R7, R2, R14, R15 ;  /* 0x0000000e02077224 */ /* 0x000fe200078e020f */
[----:B------:R-:W-:Y:S01]  /*0d80*/  LOP3.LUT R14, R18, 0x24, RZ, 0xfc, !PT ;  /* 0x00000024120e7812 */ /* 0x000fe200078efcff */
[--C-:B------:R-:W-:Y:S02]  /*0d90*/  @!P4 IMAD.IADD R5, R5, 0x1, -R2.reuse ;  /* 0x000000010505c824 */ /* 0x100fe400078e0a02 */
[----:B------:R-:W-:Y:S01]  /*0da0*/  IMAD R9, R2, R16, R17 ;  /* 0x0000001002097224 */ /* 0x000fe200078e0211 */
[----:B------:R-:W-:Y:S01]  /*0db0*/  IABS R19, R14 ;  /* 0x0000000e00137213 */ /* 0x000fe20000000000 */
[----:B------:R-:W-:Y:S01]  /*0dc0*/  IMAD.HI.U32 R4, R6, R21, RZ ;  /* 0x0000001506047227 */ /* 0x000fe200078e00ff */
[C---:B------:R-:W-:Y:S02]  /*0dd0*/  ISETP.GT.U32.AND P6, PT, R2.reuse, R5, PT ;  /* 0x000000050200720c */ /* 0x040fe40003fc4070 */
[C---:B------:R-:W-:Y:S01]  /*0de0*/  ISETP.GT.U32.AND P0, PT, R2.reuse, R9, PT ;  /* 0x000000090200720c */ /* 0x040fe20003f04070 */
[----:B------:R-:W-:Y:S01]  /*0df0*/  @!P2 IMAD.IADD R13, R13, 0x1, -R2 ;  /* 0x000000010d0da824 */ /* 0x000fe200078e0a02 */
[----:B------:R-:W-:Y:S01]  /*0e00*/  IABS R17, R12 ;  /* 0x0000000c00117213 */ /* 0x000fe20000000000 */
[----:B------:R-:W-:Y:S01]  /*0e10*/  IMAD.MOV R4, RZ, RZ, -R4 ;  /* 0x000000ffff047224 */ /* 0x000fe200078e0a04 */
[----:B------:R-:W-:Y:S01]  /*0e20*/  ISETP.GT.U32.AND P1, PT, R2, R7, PT ;  /* 0x000000070200720c */ /* 0x000fe20003f24070 */
[----:B------:R-:W-:Y:S01]  /*0e30*/  IMAD.HI.U32 R8, R6, R19, RZ ;  /* 0x0000001306087227 */ /* 0x000fe200078e00ff */
[----:B------:R-:W-:-:S03]  /*0e40*/  LOP3.LUT R16, R18, 0x20, RZ, 0xfc, !PT ;  /* 0x0000002012107812 */ /* 0x000fc600078efcff */
[C---:B------:R-:W-:Y:S01]  /*0e50*/  IMAD R15, R2.reuse, R4, R21 ;  /* 0x00000004020f7224 */ /* 0x040fe200078e0215 */
[----:B------:R-:W-:Y:S01]  /*0e60*/  IABS R21, R16 ;  /* 0x0000001000157213 */ /* 0x000fe20000000000 */
[----:B------:R-:W-:Y:S01]  /*0e70*/  @!P6 IMAD.IADD R5, R5, 0x1, -R2 ;  /* 0x000000010505e824 */ /* 0x000fe200078e0a02 */
[C---:B------:R-:W-:Y:S01]  /*0e80*/  ISETP.GT.U32.AND P6, PT, R2.reuse, R13, PT ;  /* 0x0000000d0200720c */ /* 0x040fe20003fc4070 */
[----:B------:R-:W-:Y:S01]  /*0e90*/  IMAD.MOV R8, RZ, RZ, -R8 ;  /* 0x000000ffff087224 */ /* 0x000fe200078e0a08 */
[----:B------:R-:W-:Y:S01]  /*0ea0*/  ISETP.GT.U32.AND P4, PT, R2, R15, PT ;  /* 0x0000000f0200720c */ /* 0x000fe20003f84070 */
[----:B------:R-:W-:-:S04]  /*0eb0*/  IMAD.HI.U32 R4, R6, R17, RZ ;  /* 0x0000001106047227 */ /* 0x000fc800078e00ff */
[C---:B------:R-:W-:Y:S02]  /*0ec0*/  IMAD R19, R2.reuse, R8, R19 ;  /* 0x0000000802137224 */ /* 0x040fe400078e0213 */
[----:B------:R-:W-:Y:S02]  /*0ed0*/  IMAD.MOV R4, RZ, RZ, -R4 ;  /* 0x000000ffff047224 */ /* 0x000fe400078e0a04 */
[--C-:B------:R-:W-:Y:S02]  /*0ee0*/  @!P0 IMAD.IADD R9, R9, 0x1, -R2.reuse ;  /* 0x0000000109098824 */ /* 0x100fe400078e0a02 */
[----:B------:R-:W-:Y:S01]  /*0ef0*/  @!P6 IMAD.IADD R13, R13, 0x1, -R2 ;  /* 0x000000010d0de824 */ /* 0x000fe200078e0a02 */
[C---:B------:R-:W-:Y:S01]  /*0f00*/  ISETP.GT.U32.AND P6, PT, R2.reuse, R19, PT ;  /* 0x000000130200720c */ /* 0x040fe20003fc4070 */
[C---:B------:R-:W-:Y:S01]  /*0f10*/  IMAD R17, R2.reuse, R4, R17 ;  /* 0x0000000402117224 */ /* 0x040fe200078e0211 */
[----:B------:R-:W-:Y:S01]  /*0f20*/  ISETP.GT.U32.AND P2, PT, R2, R9, PT ;  /* 0x000000090200720c */ /* 0x000fe20003f44070 */
[----:B------:R-:W-:-:S04]  /*0f30*/  IMAD.HI.U32 R4, R6, R21, RZ ;  /* 0x0000001506047227 */ /* 0x000fc800078e00ff */
[----:B------:R-:W-:Y:S01]  /*0f40*/  @!P1 IMAD.IADD R7, R7, 0x1, -R2 ;  /* 0x0000000107079824 */ /* 0x000fe200078e0a02 */
[----:B------:R-:W-:Y:S01]  /*0f50*/  ISETP.GE.AND P1, PT, R20, RZ, PT ;  /* 0x000000ff1400720c */ /* 0x000fe20003f26270 */
[----:B------:R-:W-:Y:S01]  /*0f60*/  IMAD.MOV R8, RZ, RZ, -R4 ;  /* 0x000000ffff087224 */ /* 0x000fe200078e0a04 */
[----:B------:R-:W-:Y:S01]  /*0f70*/  LOP3.LUT R20, R18, 0x1c, RZ, 0xfc, !PT ;  /* 0x0000001c12147812 */ /* 0x000fe200078efcff */
[--C-:B------:R-:W-:Y:S01]  /*0f80*/  @!P4 IMAD.IADD R15, R15, 0x1, -R2.reuse ;  /* 0x000000010f0fc824 */ /* 0x100fe200078e0a02 */
[C---:B------:R-:W-:Y:S01]  /*0f90*/  ISETP.GT.U32.AND P0, PT, R2.reuse, R7, PT ;  /* 0x000000070200720c */ /* 0x040fe20003f04070 */
[C---:B------:R-:W-:Y:S01]  /*0fa0*/  IMAD R21, R2.reuse, R8, R21 ;  /* 0x0000000802157224 */ /* 0x040fe200078e0215 */
[----:B0-----:R-:W-:Y:S01]  /*0fb0*/  IABS R23, R20 ;  /* 0x0000001400177213 */ /* 0x001fe20000000000 */
[--C-:B------:R-:W-:Y:S01]  /*0fc0*/  @!P6 IMAD.IADD R19, R19, 0x1, -R2.reuse ;  /* 0x000000011313e824 */ /* 0x100fe200078e0a02 */
[C---:B------:R-:W-:Y:S01]  /*0fd0*/  ISETP.GT.U32.AND P4, PT, R2.reuse, R15, PT ;  /* 0x0000000f0200720c */ /* 0x040fe20003f84070 */
[----:B------:R-:W-:Y:S01]  /*0fe0*/  @!P2 IMAD.IADD R9, R9, 0x1, -R2 ;  /* 0x000000010909a824 */ /* 0x000fe200078e0a02 */
[----:B------:R-:W-:Y:S01]  /*0ff0*/  ISETP.GT.U32.AND P6, PT, R2, R21, PT ;  /* 0x000000150200720c */ /* 0x000fe20003fc4070 */
[----:B------:R-:W-:Y:S01]  /*1000*/  IMAD.HI.U32 R4, R6, R23, RZ ;  /* 0x0000001706047227 */ /* 0x000fe200078e00ff */
[----:B------:R-:W-:-:S02]  /*1010*/  ISETP.GE.AND P2, PT, R22, RZ, PT ;  /* 0x000000ff1600720c */ /* 0x000fc40003f46270 */
[----:B------:R-:W-:Y:S01]  /*1020*/  LOP3.LUT R22, R18, 0x18, RZ, 0xfc, !PT ;  /* 0x0000001812167812 */ /* 0x000fe200078efcff */
[----:B------:R-:W-:Y:S02]  /*1030*/  IMAD.MOV R4, RZ, RZ, -R4 ;  /* 0x000000ffff047224 */ /* 0x000fe400078e0a04 */
[--C-:B------:R-:W-:Y:S01]  /*1040*/  @!P0 IMAD.IADD R7, R7, 0x1, -R2.reuse ;  /* 0x0000000107078824 */ /* 0x100fe200078e0a02 */
[C---:B------:R-:W-:Y:S01]  /*1050*/  ISETP.GT.U32.AND P0, PT, R2.reuse, R17, PT ;  /* 0x000000110200720c */ /* 0x040fe20003f04070 */
[----:B------:R-:W-:Y:S01]  /*1060*/  IMAD R23, R2, R4, R23 ;  /* 0x0000000402177224 */ /* 0x000fe200078e0217 */
[----:B------:R-:W-:Y:S01]  /*1070*/  IABS R25, R22 ;  /* 0x0000001600197213 */ /* 0x000fe20000000000 */
[--C-:B------:R-:W-:Y:S01]  /*1080*/  @!P4 IMAD.IADD R15, R15, 0x1, -R2.reuse ;  /* 0x000000010f0fc824 */ /* 0x100fe200078e0a02 */
[----:B------:R-:W-:Y:S01]  /*1090*/  ISETP.GE.AND P4, PT, R24, RZ, PT ;  /* 0x000000ff1800720c */ /* 0x000fe20003f86270 */
[----:B------:R-:W-:Y:S01]  /*10a0*/  @!P6 IMAD.IADD R21, R21, 0x1, -R2 ;  /* 0x000000011515e824 */ /* 0x000fe200078e0a02 */
[----:B------:R-:W-:Y:S01]  /*10b0*/  LOP3.LUT R24, R18, 0x10, RZ, 0xfc, !PT ;  /* 0x0000001012187812 */ /* 0x000fe200078efcff */
[----:B------:R-:W-:Y:S01]  /*10c0*/  IMAD.HI.U32 R4, R6, R25, RZ ;  /* 0x0000001906047227 */ /* 0x000fe200078e00ff */
[----:B------:R-:W-:-:S02]  /*10d0*/  ISETP.GT.U32.AND P6, PT, R2, R23, PT ;  /* 0x000000170200720c */ /* 0x000fc40003fc4070 */
[----:B------:R-:W-:Y:S01]  /*10e0*/  IABS R29, R24 ;  /* 0x00000018001d7213 */ /* 0x000fe20000000000 */
[----:B------:R-:W-:Y:S02]  /*10f0*/  IMAD.MOV R4, RZ, RZ, -R4 ;  /* 0x000000ffff047224 */ /* 0x000fe400078e0a04 */
[----:B------:R-:W-:Y:S01]  /*1100*/  @!P0 IMAD.IADD R17, R17, 0x1, -R2 ;  /* 0x0000000111118824 */ /* 0x000fe200078e0a02 */
[----:B------:R-:W-:Y:S01]  /*1110*/  ISETP.GE.AND P0, PT, R12, RZ, PT ;  /* 0x000000ff0c00720c */ /* 0x000fe20003f06270 */
[----:B------:R-:W-:Y:S01]  /*1120*/  IMAD R25, R2, R4, R25 ;  /* 0x0000000402197224 */ /* 0x000fe200078e0219 */
[----:B------:R-:W-:Y:S01]  /*1130*/  LOP3.LUT R12, R18, 0x14, RZ, 0xfc, !PT ;  /* 0x00000014120c7812 */ /* 0x000fe200078efcff */
[----:B------:R-:W-:-:S03]  /*1140*/  IMAD.HI.U32 R4, R6, R29, RZ ;  /* 0x0000001d06047227 */ /* 0x000fc600078e00ff */
[----:B------:R-:W-:Y:S01]  /*1150*/  IABS R27, R12 ;  /* 0x0000000c001b7213 */ /* 0x000fe20000000000 */
[----:B------:R-:W-:Y:S02]  /*1160*/  IMAD.MOV R4, RZ, RZ, -R4 ;  /* 0x000000ffff047224 */ /* 0x000fe400078e0a04 */
[----:B------:R-:W-:Y:S01]  /*1170*/  @!P6 IMAD.IADD R23, R23, 0x1, -R2 ;  /* 0x000000011717e824 */ /* 0x000fe200078e0a02 */
[C---:B------:R-:W-:Y:S01]  /*1180*/  ISETP.GT.U32.AND P6, PT, R2.reuse, R25, PT ;  /* 0x000000190200720c */ /* 0x040fe20003fc4070 */
[----:B------:R-:W-:Y:S01]  /*1190*/  @!P1 IMAD.MOV R9, RZ, RZ, -R9 ;  /* 0x000000ffff099224 */ /* 0x000fe200078e0a09 */
[C---:B------:R-:W-:Y:S01]  /*11a0*/  ISETP.GT.U32.AND P1, PT, R2.reuse, R21, PT ;  /* 0x000000150200720c */ /* 0x040fe20003f24070 */
[----:B------:R-:W-:Y:S02]  /*11b0*/  IMAD R29, R2, R4, R29 ;  /* 0x00000004021d7224 */ /* 0x000fe400078e021d */
[----:B------:R-:W-:-:S04]  /*11c0*/  IMAD.HI.U32 R4, R6, R37, RZ ;  /* 0x0000002506047227 */ /* 0x000fc800078e00ff */
[----:B------:R-:W-:-:S04]  /*11d0*/  IMAD.HI.U32 R8, R6, R27, RZ ;  /* 0x0000001b06087227 */ /* 0x000fc800078e00ff */
[----:B------:R-:W-:Y:S01]  /*11e0*/  @!P5 IMAD.MOV R5, RZ, RZ, -R5 ;  /* 0x000000ffff05d224 */ /* 0x000fe200078e0a05 */
[C---:B------:R-:W-:Y:S01]  /*11f0*/  ISETP.GT.U32.AND P5, PT, R2.reuse, R17, PT ;  /* 0x000000110200720c */ /* 0x040fe20003fa4070 */
[----:B------:R-:W-:Y:S02]  /*1200*/  IMAD.MOV R4, RZ, RZ, -R4 ;  /* 0x000000ffff047224 */ /* 0x000fe400078e0a04 */
[----:B------:R-:W-:Y:S02]  /*1210*/  IMAD.MOV R8, RZ, RZ, -R8 ;  /* 0x000000ffff087224 */ /* 0x000fe400078e0a08 */
[C---:B------:R-:W-:Y:S01]  /*1220*/  IMAD R37, R2.reuse, R4, R37 ;  /* 0x0000000402257224 */ /* 0x040fe200078e0225 */
[----:B------:R-:W-:Y:S01]  /*1230*/  LOP3.LUT R4, RZ, R11, RZ, 0x33, !PT ;  /* 0x0000000bff047212 */ /* 0x000fe200078e33ff */
[C---:B------:R-:W-:Y:S02]  /*1240*/  IMAD R27, R2.reuse, R8, R27 ;  /* 0x00000008021b7224 */ /* 0x040fe400078e021b */
[----:B------:R-:W-:Y:S01]  /*1250*/  @!P6 IMAD.IADD R25, R25, 0x1, -R2 ;  /* 0x000000011919e824 */ /* 0x000fe200078e0a02 */
[C---:B------:R-:W-:Y:S01]  /*1260*/  ISETP.GT.U32.AND P6, PT, R2.reuse, R19, PT ;  /* 0x000000130200720c */ /* 0x040fe20003fc4070 */
[----:B------:R-:W-:Y:S01]  /*1270*/  @!P2 IMAD.MOV R13, RZ, RZ, -R13 ;  /* 0x000000ffff0da224 */ /* 0x000fe200078e0a0d */
[----:B------:R-:W-:Y:S01]  /*1280*/  ISETP.GT.U32.AND P2, PT, R2, R23, PT ;  /* 0x000000170200720c */ /* 0x000fe20003f44070 */
[----:B------:R-:W-:-:S04]  /*1290*/  IMAD.HI.U32 R8, R6, R31, RZ ;  /* 0x0000001f06087227 */ /* 0x000fc800078e00ff */
[----:B------:R-:W-:-:S04]  /*12a0*/  IMAD.HI.U32 R10, R6, R33, RZ ;  /* 0x00000021060a7227 */ /* 0x000fc800078e00ff */
[----:B------:R-:W-:Y:S01]  /*12b0*/  @!P1 IMAD.IADD R21, R21, 0x1, -R2 ;  /* 0x0000000115159824 */ /* 0x000fe200078e0a02 */
[C---:B------:R-:W-:Y:S01]  /*12c0*/  ISETP.GT.U32.AND P1, PT, R2.reuse, R37, PT ;  /* 0x000000250200720c */ /* 0x040fe20003f24070 */
[----:B------:R-:W-:Y:S01]  /*12d0*/  @!P3 IMAD.MOV R7, RZ, RZ, -R7 ;  /* 0x000000ffff07b224 */ /* 0x000fe200078e0a07 */
[C---:B------:R-:W-:Y:S01]  /*12e0*/  ISETP.GT.U32.AND P3, PT, R2.reuse, R25, PT ;  /* 0x000000190200720c */ /* 0x040fe20003f64070 */
[----:B------:R-:W-:Y:S01]  /*12f0*/  @!P4 IMAD.MOV R15, RZ, RZ, -R15 ;  /* 0x000000ffff0fc224 */ /* 0x000fe200078e0a0f */
[----:B------:R-:W-:Y:S01]  /*1300*/  ISETP.GT.U32.AND P4, PT, R2, R27, PT ;  /* 0x0000001b0200720c */ /* 0x000fe20003f84070 */
[----:B------:R-:W-:-:S04]  /*1310*/  IMAD.HI.U32 R6, R6, R35, RZ ;  /* 0x0000002306067227 */ /* 0x000fc800078e00ff */
[----:B------:R-:W-:Y:S02]  /*1320*/  IMAD.MOV R8, RZ, RZ, -R8 ;  /* 0x000000ffff087224 */ /* 0x000fe400078e0a08 */
[----:B------:R-:W-:Y:S02]  /*1330*/  IMAD.MOV R10, RZ, RZ, -R10 ;  /* 0x000000ffff0a7224 */ /* 0x000fe400078e0a0a */
[----:B------:R-:W-:Y:S01]  /*1340*/  @!P5 IMAD.IADD R17, R17, 0x1, -R2 ;  /* 0x000000011111d824 */ /* 0x000fe200078e0a02 */
[C---:B------:R-:W-:Y:S01]  /*1350*/  ISETP.GT.U32.AND P5, PT, R2.reuse, R29, PT ;  /* 0x0000001d0200720c */ /* 0x040fe20003fa4070 */
[----:B------:R-:W-:Y:S02]  /*1360*/  IMAD.MOV R6, RZ, RZ, -R6 ;  /* 0x000000ffff067224 */ /* 0x000fe400078e0a06 */
[C---:B------:R-:W-:Y:S02]  /*1370*/  IMAD R31, R2.reuse, R8, R31 ;  /* 0x00000008021f7224 */ /* 0x040fe400078e021f */
[----:B------:R-:W-:-:S02]  /*1380*/  IMAD R33, R2, R10, R33 ;  /* 0x0000000a02217224 */ /* 0x000fc400078e0221 */
[C---:B------:R-:W-:Y:S02]  /*1390*/  IMAD R35, R2.reuse, R6, R35 ;  /* 0x0000000602237224 */ /* 0x040fe400078e0223 */
[--C-:B------:R-:W-:Y:S01]  /*13a0*/  @!P6 IMAD.IADD R19, R19, 0x1, -R2.reuse ;  /* 0x000000011313e824 */ /* 0x100fe200078e0a02 */
[C---:B------:R-:W-:Y:S01]  /*13b0*/  ISETP.GT.U32.AND P6, PT, R2.reuse, R31, PT ;  /* 0x0000001f0200720c */ /* 0x040fe20003fc4070 */
[--C-:B------:R-:W-:Y:S01]  /*13c0*/  @!P2 IMAD.IADD R23, R23, 0x1, -R2.reuse ;  /* 0x000000011717a824 */ /* 0x100fe200078e0a02 */
[C---:B------:R-:W-:Y:S01]  /*13d0*/  ISETP.GT.U32.AND P2, PT, R2.reuse, R33, PT ;  /* 0x000000210200720c */ /* 0x040fe20003f44070 */
[--C-:B------:R-:W-:Y:S01]  /*13e0*/  @!P1 IMAD.IADD R37, R37, 0x1, -R2.reuse ;  /* 0x0000000125259824 */ /* 0x100fe200078e0a02 */
[----:B------:R-:W-:Y:S01]  /*13f0*/  ISETP.GT.U32.AND P1, PT, R2, R35, PT ;  /* 0x000000230200720c */ /* 0x000fe20003f24070 */
[--C-:B------:R-:W-:Y:S01]  /*1400*/  @!P3 IMAD.IADD R25, R25, 0x1, -R2.reuse ;  /* 0x000000011919b824 */ /* 0x100fe200078e0a02 */
[----:B------:R-:W-:Y:S01]  /*1410*/  ISETP.GE.AND P3, PT, R14, RZ, PT ;  /* 0x000000ff0e00720c */ /* 0x000fe20003f66270 */
[--C-:B------:R-:W-:Y:S01]  /*1420*/  @!P4 IMAD.IADD R27, R27, 0x1, -R2.reuse ;  /* 0x000000011b1bc824 */ /* 0x100fe200078e0a02 */
[----:B------:R-:W-:Y:S01]  /*1430*/  ISETP.GE.AND P4, PT, R16, RZ, PT ;  /* 0x000000ff1000720c */ /* 0x000fe20003f86270 */
[--C-:B------:R-:W-:Y:S01]  /*1440*/  @!P5 IMAD.IADD R29, R29, 0x1, -R2.reuse ;  /* 0x000000011d1dd824 */ /* 0x100fe200078e0a02 */
[----:B------:R-:W-:Y:S01]  /*1450*/  ISETP.GE.AND P5, PT, R20, RZ, PT ;  /* 0x000000ff1400720c */ /* 0x000fe20003fa6270 */
[----:B------:R-:W-:Y:S01]  /*1460*/  @!P0 IMAD.MOV R17, RZ, RZ, -R17 ;  /* 0x000000ffff118224 */ /* 0x000fe200078e0a11 */
[----:B------:R-:W-:Y:S01]  /*1470*/  ISETP.GT.U32.AND P0, PT, R2, R27, PT ;  /* 0x0000001b0200720c */ /* 0x000fe20003f04070 */
[--C-:B------:R-:W-:Y:S01]  /*1480*/  @!P6 IMAD.IADD R31, R31, 0x1, -R2.reuse ;  /* 0x000000011f1fe824 */ /* 0x100fe200078e0a02 */
[----:B------:R-:W-:Y:S01]  /*1490*/  ISETP.GE.AND P6, PT, R22, RZ, PT ;  /* 0x000000ff1600720c */ /* 0x000fe20003fc6270 */
[--C-:B------:R-:W-:Y:S01]  /*14a0*/  @!P2 IMAD.IADD R33, R33, 0x1, -R2.reuse ;  /* 0x000000012121a824 */ /* 0x100fe200078e0a02 */
[----:B------:R-:W-:Y:S01]  /*14b0*/  ISETP.GT.U32.AND P2, PT, R2, R29, PT ;  /* 0x0000001d0200720c */ /* 0x000fe20003f44070 */
[----:B------:R-:W-:-:S02]  /*14c0*/  @!P1 IMAD.IADD R35, R35, 0x1, -R2 ;  /* 0x0000000123239824 */ /* 0x000fc400078e0a02 */
[----:B------:R-:W-:Y:S01]  /*14d0*/  @!P3 IMAD.MOV R19, RZ, RZ, -R19 ;  /* 0x000000ffff13b224 */ /* 0x000fe200078e0a13 */
[C---:B------:R-:W-:Y:S01]  /*14e0*/  ISETP.GT.U32.AND P3, PT, R2.reuse, R31, PT ;  /* 0x0000001f0200720c */ /* 0x040fe20003f64070 */
[----:B------:R-:W-:Y:S01]  /*14f0*/  @!P4 IMAD.MOV R21, RZ, RZ, -R21 ;  /* 0x000000ffff15c224 */ /* 0x000fe200078e0a15 */
[C---:B------:R-:W-:Y:S01]  /*1500*/  ISETP.GT.U32.AND P4, PT, R2.reuse, R37, PT ;  /* 0x000000250200720c */ /* 0x040fe20003f84070 */
[----:B------:R-:W-:Y:S01]  /*1510*/  @!P5 IMAD.MOV R23, RZ, RZ, -R23 ;  /* 0x000000ffff17d224 */ /* 0x000fe200078e0a17 */
[C---:B------:R-:W-:Y:S01]  /*1520*/  ISETP.GT.U32.AND P1, PT, R2.reuse, R33, PT ;  /* 0x000000210200720c */ /* 0x040fe20003f24070 */
[--C-:B------:R-:W-:Y:S01]  /*1530*/  @!P0 IMAD.IADD R27, R27, 0x1, -R2.reuse ;  /* 0x000000011b1b8824 */ /* 0x100fe200078e0a02 */
[----:B------:R-:W-:Y:S01]  /*1540*/  ISETP.GT.U32.AND P5, PT, R2, R35, PT ;  /* 0x000000230200720c */ /* 0x000fe20003fa4070 */
[----:B------:R-:W-:Y:S01]  /*1550*/  @!P6 IMAD.MOV R25, RZ, RZ, -R25 ;  /* 0x000000ffff19e224 */ /* 0x000fe200078e0a19 */
[----:B------:R-:W-:Y:S01]  /*1560*/  ISETP.GE.AND P0, PT, R12, RZ, PT ;  /* 0x000000ff0c00720c */ /* 0x000fe20003f06270 */
[----:B------:R-:W-:Y:S01]  /*1570*/  @!P2 IMAD.IADD R29, R29, 0x1, -R2 ;  /* 0x000000011d1da824 */ /* 0x000fe200078e0a02 */
[----:B------:R-:W-:-:S02]  /*1580*/  ISETP.GE.AND P2, PT, R24, RZ, PT ;  /* 0x000000ff1800720c */ /* 0x000fc40003f46270 */
[----:B------:R-:W-:Y:S01]  /*1590*/  ISETP.GE.AND P6, PT, R18, RZ, PT ;  /* 0x000000ff1200720c */ /* 0x000fe20003fc6270 */
[--C-:B------:R-:W-:Y:S01]  /*15a0*/  @!P3 IMAD.IADD R31, R31, 0x1, -R2.reuse ;  /* 0x000000011f1fb824 */ /* 0x100fe200078e0a02 */
[----:B------:R-:W-:Y:S01]  /*15b0*/  ISETP.GE.AND P3, PT, R26, RZ, PT ;  /* 0x000000ff1a00720c */ /* 0x000fe20003f66270 */
[--C-:B------:R-:W-:Y:S01]  /*15c0*/  @!P4 IMAD.IADD R37, R37, 0x1, -R2.reuse ;  /* 0x000000012525c824 */ /* 0x100fe200078e0a02 */
[----:B------:R-:W-:Y:S01]  /*15d0*/  ISETP.GE.AND P4, PT, R28, RZ, PT ;  /* 0x000000ff1c00720c */ /* 0x000fe20003f86270 */
[--C-:B------:R-:W-:Y:S01]  /*15e0*/  @!P1 IMAD.IADD R33, R33, 0x1, -R2.reuse ;  /* 0x0000000121219824 */ /* 0x100fe200078e0a02 */
[----:B------:R-:W-:Y:S01]  /*15f0*/  ISETP.GE.AND P1, PT, R30, RZ, PT ;  /* 0x000000ff1e00720c */ /* 0x000fe20003f26270 */
[----:B------:R-:W-:Y:S02]  /*1600*/  @!P5 IMAD.IADD R35, R35, 0x1, -R2 ;  /* 0x000000012323d824 */ /* 0x000fe400078e0a02 */
[----:B------:R-:W-:Y:S01]  /*1610*/  IMAD R2, R90, UR17, RZ ;  /* 0x000000115a027c24 */ /* 0x000fe2000f8e02ff */
[----:B------:R-:W-:Y:S01]  /*1620*/  USHF.L.U32 UR17, UR17, 0x7, URZ ;  /* 0x0000000711117899 */ /* 0x000fe2000800063f */
[----:B------:R-:W-:Y:S01]  /*1630*/  @!P0 IMAD.MOV R27, RZ, RZ, -R27 ;  /* 0x000000ffff1b8224 */ /* 0x000fe200078e0a1b */
[----:B------:R-:W-:Y:S01]  /*1640*/  ISETP.NE.AND P0, PT, R11, RZ, PT ;  /* 0x000000ff0b00720c */ /* 0x000fe20003f05270 */
[----:B------:R-:W-:Y:S01]  /*1650*/  @!P2 IMAD.MOV R29, RZ, RZ, -R29 ;  /* 0x000000ffff1da224 */ /* 0x000fe200078e0a1d */
[----:B------:R-:W-:Y:S01]  /*1660*/  IADD3 R6, P5, R2, UR4, RZ ;  /* 0x0000000402067c10 */ /* 0x000fe2000ffbe0ff */
[----:B------:R-:W-:Y:S01]  /*1670*/  @!P3 IMAD.MOV R31, RZ, RZ, -R31 ;  /* 0x000000ffff1fb224 */ /* 0x000fe200078e0a1f */
[----:B------:R-:W-:Y:S01]  /*1680*/  SEL R5, R4, R5, !P0 ;  /* 0x0000000504057207 */ /* 0x000fe20004000000 */
[----:B------:R-:W-:Y:S01]  /*1690*/  @!P4 IMAD.MOV R33, RZ, RZ, -R33 ;  /* 0x000000ffff21c224 */ /* 0x000fe200078e0a21 */
[----:B------:R-:W-:Y:S01]  /*16a0*/  LEA.HI.X.SX32 R8, R2, UR5, 0x1, P5 ;  /* 0x0000000502087c11 */ /* 0x000fe2000a8f0eff */
[----:B------:R-:W-:Y:S01]  /*16b0*/  @!P1 IMAD.MOV R35, RZ, RZ, -R35 ;  /* 0x000000ffff239224 */ /* 0x000fe200078e0a23 */
[----:B------:R-:W-:Y:S01]  /*16c0*/  ULDC UR5, c[0x0][0x240] ;  /* 0x0000900000057ab9 */ /* 0x000fe20000000800 */
[----:B------:R-:W-:Y:S01]  /*16d0*/  @!P6 IMAD.MOV R37, RZ, RZ, -R37 ;  /* 0x000000ffff25e224 */ /* 0x000fe200078e0a25 */
[C---:B------:R-:W-:Y:S01]  /*16e0*/  SEL R7, R4.reuse, R7, !P0 ;  /* 0x0000000704077207 */ /* 0x040fe20004000000 */
[----:B------:R-:W-:Y:S01]  /*16f0*/  IMAD R5, R5, UR5, RZ ;  /* 0x0000000505057c24 */ /* 0x000fe2000f8e02ff */
[C---:B------:R-:W-:Y:S01]  /*1700*/  SEL R9, R4.reuse, R9, !P0 ;  /* 0x0000000904097207 */ /* 0x040fe20004000000 */
[----:B------:R-:W-:Y:S01]  /*1710*/  ULDC UR4, c[0x0][0x234] ;  /* 0x00008d0000047ab9 */ /* 0x000fe20000000800 */
[C---:B------:R-:W-:Y:S01]  /*1720*/  SEL R13, R4.reuse, R13, !P0 ;  /* 0x0000000d040d7207 */ /* 0x040fe20004000000 */
[----:B------:R-:W-:Y:S01]  /*1730*/  IMAD R7, R7, UR5, RZ ;  /* 0x0000000507077c24 */ /* 0x000fe2000f8e02ff */
        /* <DEDUP_REMOVED lines=22> */
[----:B------:R-:W-:Y:S01]  /*18a0*/  SEL R4, R4, R37, !P0 ;  /* 0x0000002504047207 */ /* 0x000fe20004000000 */
[----:B------:R-:W-:Y:S01]  /*18b0*/  IMAD R33, R33, UR5, RZ ;  /* 0x0000000521217c24 */ /* 0x000fe2000f8e02ff */
[-C--:B------:R-:W-:Y:S01]  /*18c0*/  IADD3 R10, P3, R5, R6.reuse, RZ ;  /* 0x00000006050a7210 */ /* 0x080fe20007f7e0ff */
[----:B------:R-:W-:Y:S01]  /*18d0*/  IMAD R35, R35, UR5, RZ ;  /* 0x0000000523237c24 */ /* 0x000fe2000f8e02ff */
[-C--:B------:R-:W-:Y:S01]  /*18e0*/  IADD3 R11, P2, R7, R6.reuse, RZ ;  /* 0x00000006070b7210 */ /* 0x080fe20007f5e0ff */
[----:B------:R-:W-:Y:S01]  /*18f0*/  IMAD R2, R4, UR5, RZ ;  /* 0x0000000504027c24 */ /* 0x000fe2000f8e02ff */
[----:B------:R-:W-:Y:S01]  /*1900*/  IADD3 R4, P1, R9, R6, RZ ;  /* 0x0000000609047210 */ /* 0x000fe20007f3e0ff */
[----:B------:R0:W-:Y:S01]  /*1910*/  STL [R1+0x110], R10 ;  /* 0x0001100a01007387 */ /* 0x0001e20000100800 */
[-C--:B------:R-:W-:Y:S01]  /*1920*/  LEA.HI.X.SX32 R5, R5, R8.reuse, 0x1, P3 ;  /* 0x0000000805057211 */ /* 0x080fe200018f0eff */
[----:B------:R-:W-:Y:S01]  /*1930*/  IMAD R3, R3, UR4, RZ ;  /* 0x0000000403037c24 */ /* 0x000fe2000f8e02ff */
[----:B------:R-:W-:Y:S01]  /*1940*/  LEA.HI.X.SX32 R7, R7, R8, 0x1, P2 ;  /* 0x0000000807077211 */ /* 0x000fe200010f0eff */
[----:B------:R1:W-:Y:S01]  /*1950*/  STL [R1+0x118], R11 ;  /* 0x0001180b01007387 */ /* 0x0003e20000100800 */
[----:B------:R-:W-:Y:S01]  /*1960*/  UIADD3 UR5, UR16, 0x10000, URZ ;  /* 0x0001000010057890 */ /* 0x000fe2000fffe03f */
[----:B------:R-:W-:Y:S01]  /*1970*/  CS2R R36, SRZ ;  /* 0x0000000000247805 */ /* 0x000fe2000001ff00 */
[----:B------:R-:W-:Y:S01]  /*1980*/  UMOV UR4, URZ ;  /* 0x0000003f00047c82 */ /* 0x000fe20008000000 */
[----:B------:R2:W-:Y:S01]  /*1990*/  STL [R1+0x120], R4 ;  /* 0x0001200401007387 */ /* 0x0005e20000100800 */
[----:B------:R-:W-:Y:S01]  /*19a0*/  USHF.R.U32.HI UR5, URZ, 0x4, UR5 ;  /* 0x000000043f057899 */ /* 0x000fe20008011605 */
[----:B0-----:R-:W-:Y:S01]  /*19b0*/  IADD3 R10, P0, R13, R6, RZ ;  /* 0x000000060d0a7210 */ /* 0x001fe20007f1e0ff */
[----:B------:R-:W-:-:S02]  /*19c0*/  USHF.R.S32.HI UR25, URZ, 0x1f, UR17 ;  /* 0x0000001f3f197899 */ /* 0x000fc40008011411 */
[----:B------:R-:W-:Y:S01]  /*19d0*/  USGXT.U32 UR10, UR5, 0xe ;  /* 0x0000000e050a789a */ /* 0x000fe20008000000 */
[-C--:B-1----:R-:W-:Y:S01]  /*19e0*/  IADD3 R11, P4, R15, R6.reuse, RZ ;  /* 0x000000060f0b7210 */ /* 0x082fe20007f9e0ff */
[----:B------:R0:W-:Y:S01]  /*19f0*/  STL [R1+0x128], R10 ;  /* 0x0001280a01007387 */ /* 0x0001e20000100800 */
[----:B--2---:R-:W-:-:S03]  /*1a00*/  IADD3 R4, P6, R17, R6, RZ ;  /* 0x0000000611047210 */ /* 0x004fc60007fde0ff */
[----:B------:R-:W-:Y:S04]  /*1a10*/  STL [R1+0x130], R11 ;  /* 0x0001300b01007387 */ /* 0x000fe80000100800 */
[----:B------:R1:W-:Y:S01]  /*1a20*/  STL [R1+0x138], R4 ;  /* 0x0001380401007387 */ /* 0x0003e20000100800 */
[----:B0-----:R-:W-:-:S05]  /*1a30*/  IADD3 R10, P5, R19, R6, RZ ;  /* 0x00000006130a7210 */ /* 0x001fca0007fbe0ff */
[----:B------:R-:W-:Y:S01]  /*1a40*/  STL [R1+0x140], R10 ;  /* 0x0001400a01007387 */ /* 0x000fe20000100800 */
[----:B-1----:R-:W-:-:S03]  /*1a50*/  IADD3 R4, P3, R21, R6, RZ ;  /* 0x0000000615047210 */ /* 0x002fc60007f7e0ff */
[----:B------:R0:W-:Y:S04]  /*1a60*/  STL [R1+0x10c], R5 ;  /* 0x00010c0501007387 */ /* 0x0001e80000100800 */
[----:B------:R1:W-:Y:S04]  /*1a70*/  STL [R1+0x148], R4 ;  /* 0x0001480401007387 */ /* 0x0003e80000100800 */
[----:B------:R2:W-:Y:S01]  /*1a80*/  STL [R1+0x114], R7 ;  /* 0x0001140701007387 */ /* 0x0005e20000100800 */
[----:B0-----:R-:W-:Y:S02]  /*1a90*/  IADD3 R5, P2, R23, R6, RZ ;  /* 0x0000000617057210 */ /* 0x001fe40007f5e0ff */
[----:B-1----:R-:W-:-:S03]  /*1aa0*/  LEA.HI.X.SX32 R4, R9, R8, 0x1, P1 ;  /* 0x0000000809047211 */ /* 0x002fc600008f0eff */
[----:B------:R0:W-:Y:S01]  /*1ab0*/  STL [R1+0x150], R5 ;  /* 0x0001500501007387 */ /* 0x0001e20000100800 */
[----:B--2---:R-:W-:-:S03]  /*1ac0*/  IADD3 R7, P1, R25, R6, RZ ;  /* 0x0000000619077210 */ /* 0x004fc60007f3e0ff */
[----:B------:R1:W-:Y:S04]  /*1ad0*/  STL [R1+0x11c], R4 ;  /* 0x00011c0401007387 */ /* 0x0003e80000100800 */
[----:B------:R2:W-:Y:S01]  /*1ae0*/  STL [R1+0x158], R7 ;  /* 0x0001580701007387 */ /* 0x0005e20000100800 */
[----:B0-----:R-:W-:Y:S02]  /*1af0*/  LEA.HI.X.SX32 R5, R13, R8, 0x1, P0 ;  /* 0x000000080d057211 */ /* 0x001fe400000f0eff */
[----:B-1----:R-:W-:-:S03]  /*1b00*/  IADD3 R4, P0, R27, R6, RZ ;  /* 0x000000061b047210 */ /* 0x002fc60007f1e0ff */
[----:B------:R0:W-:Y:S01]  /*1b10*/  STL [R1+0x124], R5 ;  /* 0x0001240501007387 */ /* 0x0001e20000100800 */
[----:B--2---:R-:W-:-:S03]  /*1b20*/  LEA.HI.X.SX32 R7, R15, R8, 0x1, P4 ;  /* 0x000000080f077211 */ /* 0x004fc600020f0eff */
        /* <DEDUP_REMOVED lines=17> */
[C---:B------:R-:W-:Y:S02]  /*1c40*/  IADD3 R6, P2, R2.reuse, R6, RZ ;  /* 0x0000000602067210 */ /* 0x040fe40007f5e0ff */
[-C--:B--2---:R-:W-:Y:S01]  /*1c50*/  LEA.HI.X.SX32 R7, R31, R8.reuse, 0x1, P6 ;  /* 0x000000081f077211 */ /* 0x084fe200030f0eff */
[----:B------:R1:W-:Y:S01]  /*1c60*/  STL [R1+0x14c], R4 ;  /* 0x00014c0401007387 */ /* 0x0003e20000100800 */
[-C--:B------:R-:W-:Y:S02]  /*1c70*/  LEA.HI.X.SX32 R2, R2, R8.reuse, 0x1, P2 ;  /* 0x0000000802027211 */ /* 0x080fe400010f0eff */
[----:B------:R-:W-:Y:S01]  /*1c80*/  CS2R R30, SRZ ;  /* 0x00000000001e7805 */ /* 0x000fe2000001ff00 */
[----:B------:R2:W-:Y:S01]  /*1c90*/  STL [R1+0x188], R6 ;  /* 0x0001880601007387 */ /* 0x0005e20000100800 */
[----:B0-----:R-:W-:Y:S02]  /*1ca0*/  LEA.HI.X.SX32 R5, R25, R8, 0x1, P1 ;  /* 0x0000000819057211 */ /* 0x001fe400008f0eff */
[----:B------:R-:W-:-:S02]  /*1cb0*/  CS2R R24, SRZ ;  /* 0x0000000000187805 */ /* 0x000fc4000001ff00 */
[----:B-1----:R-:W-:Y:S01]  /*1cc0*/  IADD3 R4, P1, R3, UR6, RZ ;  /* 0x0000000603047c10 */ /* 0x002fe2000ff3e0ff */
[----:B------:R0:W-:Y:S01]  /*1cd0*/  STL [R1+0x154], R5 ;  /* 0x0001540501007387 */ /* 0x0001e20000100800 */
[----:B------:R-:W-:Y:S01]  /*1ce0*/  UIADD3 UR6, UP0, UR10, 0x2, URZ ;  /* 0x000000020a067890 */ /* 0x000fe2000ff1e03f */
[-C--:B--2---:R-:W-:Y:S02]  /*1cf0*/  LEA.HI.X.SX32 R6, R27, R8.reuse, 0x1, P0 ;  /* 0x000000081b067211 */ /* 0x084fe400000f0eff */
[----:B------:R-:W-:Y:S02]  /*1d00*/  CS2R R26, SRZ ;  /* 0x00000000001a7805 */ /* 0x000fe4000001ff00 */
[----:B------:R-:W-:Y:S01]  /*1d10*/  LEA.HI.X.SX32 R3, R3, UR7, 0x1, P1 ;  /* 0x0000000703037c11 */ /* 0x000fe200088f0eff */
[----:B------:R-:W-:Y:S01]  /*1d20*/  UIADD3.X UR7, UR4, 0x40000040, URZ, UP0, !UPT ;  /* 0x4000004004077890 */ /* 0x000fe200087fe43f */
[----:B------:R1:W-:Y:S01]  /*1d30*/  STL [R1+0x15c], R6 ;  /* 0x00015c0601007387 */ /* 0x0003e20000100800 */
[----:B0-----:R-:W-:-:S02]  /*1d40*/  LEA.HI.X.SX32 R5, R29, R8, 0x1, P4 ;  /* 0x000000081d057211 */ /* 0x001fc400020f0eff */
[----:B------:R-:W-:Y:S01]  /*1d50*/  CS2R R28, SRZ ;  /* 0x00000000001c7805 */ /* 0x000fe2000001ff00 */
[----:B------:R-:W-:Y:S02]  /*1d60*/  UIADD3.64 UR22, UR6, 0x2, URZ ;  /* 0x0000000206167897 */ /* 0x000fe4000fffe03f */
[----:B------:R-:W-:Y:S01]  /*1d70*/  UIADD3.64 UR14, UR6, 0x4, URZ ;  /* 0x00000004060e7897 */ /* 0x000fe2000fffe03f */
[----:B------:R0:W-:Y:S01]  /*1d80*/  STL [R1+0x164], R5 ;  /* 0x0001640501007387 */ /* 0x0001e20000100800 */
[----:B-1----:R-:W-:-:S03]  /*1d90*/  LEA.HI.X.SX32 R6, R33, R8, 0x1, P5 ;  /* 0x0000000821067211 */ /* 0x002fc600028f0eff */
[----:B------:R1:W-:Y:S01]  /*1da0*/  STL [R1+0x16c], R7 ;  /* 0x00016c0701007387 */ /* 0x0003e20000100800 */
[----:B------:R-:W-:-:S03]  /*1db0*/  CS2R R32, SRZ ;  /* 0x0000000000207805 */ /* 0x000fc6000001ff00 */
[----:B------:R2:W-:Y:S01]  /*1dc0*/  STL [R1+0x174], R6 ;  /* 0x0001740601007387 */ /* 0x0005e20000100800 */
[----:B0-----:R-:W-:Y:S02]  /*1dd0*/  LEA.HI.X.SX32 R5, R35, R8, 0x1, P3 ;  /* 0x0000000823057211 */ /* 0x001fe400018f0eff */
[----:B------:R-:W-:Y:S01]  /*1de0*/  CS2R R34, SRZ ;  /* 0x0000000000227805 */ /* 0x000fe2000001ff00 */
[----:B-1----:R-:W-:Y:S02]  /*1df0*/  IMAD.MOV.U32 R7, RZ, RZ, RZ ;  /* 0x000000ffff077224 */ /* 0x002fe400078e00ff */
[----:B------:R-:W-:Y:S01]  /*1e00*/  STL [R1+0x17c], R5 ;  /* 0x00017c0501007387 */ /* 0x000fe20000100800 */
[----:B--2---:R-:W-:-:S03]  /*1e10*/  LOP3.LUT R6, R88, 0x180, RZ, 0xc0, !PT ;  /* 0x0000018058067812 */ /* 0x004fc600078ec0ff */
[----:B------:R0:W-:Y:S01]  /*1e20*/  STL [R1+0x184], R2 ;  /* 0x0001840201007387 */ /* 0x0001e20000100800 */
[----:B------:R-:W-:-:S03]  /*1e30*/  SHF.R.U32.HI R6, RZ, 0x3, R6 ;  /* 0x00000003ff067819 */ /* 0x000fc60000011606 */
[----:B------:R1:W-:Y:S01]  /*1e40*/  STL [R1+0x5cc], R89 ;  /* 0x0005cc5901007387 */ /* 0x0003e20000100800 */
[----:B0-----:R-:W0:Y:S01]  /*1e50*/  LDC R2, c[0x0][0x238] ;  /* 0x00008e00ff027b82 */ /* 0x001e220000000800 */
[----:B-1----:R-:W1:Y:S01]  /*1e60*/  S2R R89, SR_TID.X ;  /* 0x0000000000597919 */ /* 0x002e620000002100 */
[C---:B0-----:R-:W-:Y:S02]  /*1e70*/  IMAD R49, R2.reuse, 0x7f, RZ ;  /* 0x0000007f02317824 */ /* 0x041fe400078e02ff */
[C---:B------:R-:W-:Y:S02]  /*1e80*/  IMAD R47, R2.reuse, 0x7e, RZ ;  /* 0x0000007e022f7824 */ /* 0x040fe400078e02ff */
[C---:B------:R-:W-:Y:S02]  /*1e90*/  IMAD R45, R2.reuse, 0x7d, RZ ;  /* 0x0000007d022d7824 */ /* 0x040fe400078e02ff */
[C---:B------:R-:W-:Y:S02]  /*1ea0*/  IMAD R43, R2.reuse, 0x7c, RZ ;  /* 0x0000007c022b7824 */ /* 0x040fe400078e02ff */
[----:B------:R-:W-:-:S02]  /*1eb0*/  IMAD R41, R2, 0x7b, RZ ;  /* 0x0000007b02297824 */ /* 0x000fc400078e02ff */
[----:B------:R-:W-:Y:S01]  /*1ec0*/  IMAD R22, R2, 0x7a, RZ ;  /* 0x0000007a02167824 */ /* 0x000fe200078e02ff */
[----:B-1----:R-:W-:Y:S01]  /*1ed0*/  LOP3.LUT R6, R6, 0x1ff, R89, 0x78, !PT ;  /* 0x000001ff06067812 */ /* 0x002fe200078e7859 */
[C---:B------:R-:W-:Y:S01]  /*1ee0*/  IMAD R20, R2.reuse, 0x79, RZ ;  /* 0x0000007902147824 */ /* 0x040fe200078e02ff */
[----:B------:R-:W-:Y:S01]  /*1ef0*/  IADD3 R89, P3, R49, R4, RZ ;  /* 0x0000000431597210 */ /* 0x000fe20007f7e0ff */
[C---:B------:R-:W-:Y:S02]  /*1f00*/  IMAD R18, R2.reuse, 0x78, RZ ;  /* 0x0000007802127824 */ /* 0x040fe400078e02ff */
[C---:B------:R-:W-:Y:S02]  /*1f10*/  IMAD R16, R2.reuse, 0x77, RZ ;  /* 0x0000007702107824 */ /* 0x040fe400078e02ff */
[----:B------:R0:W-:Y:S01]  /*1f20*/  STL [R1+0x190], R89 ;  /* 0x0001905901007387 */ /* 0x0001e20000100800 */
[C---:B------:R-:W-:Y:S02]  /*1f30*/  IMAD R14, R2.reuse, 0x76, RZ ;  /* 0x00000076020e7824 */ /* 0x040fe400078e02ff */
[----:B------:R-:W-:-:S02]  /*1f40*/  IMAD R12, R2, 0x75, RZ ;  /* 0x00000075020c7824 */ /* 0x000fc400078e02ff */
[C---:B------:R-:W-:Y:S02]  /*1f50*/  IMAD R10, R2.reuse, 0x74, RZ ;  /* 0x00000074020a7824 */ /* 0x040fe400078e02ff */
[C---:B------:R-:W-:Y:S02]  /*1f60*/  IMAD R8, R2.reuse, 0x73, RZ ;  /* 0x0000007302087824 */ /* 0x040fe400078e02ff */
[C---:B------:R-:W-:Y:S01]  /*1f70*/  IMAD R9, R2.reuse, 0x72, RZ ;  /* 0x0000007202097824 */ /* 0x040fe200078e02ff */
[----:B0-----:R-:W-:Y:S01]  /*1f80*/  IADD3 R89, P4, R47, R4, RZ ;  /* 0x000000042f597210 */ /* 0x001fe20007f9e0ff */
[C---:B------:R-:W-:Y:S02]  /*1f90*/  IMAD R11, R2.reuse, 0x71, RZ ;  /* 0x00000071020b7824 */ /* 0x040fe400078e02ff */
[C---:B------:R-:W-:Y:S02]  /*1fa0*/  IMAD R13, R2.reuse, 0x70, RZ ;  /* 0x00000070020d7824 */ /* 0x040fe400078e02ff */
[----:B------:R0:W-:Y:S01]  /*1fb0*/  STL [R1+0x198], R89 ;  /* 0x0001985901007387 */ /* 0x0001e20000100800 */
[----:B------:R-:W-:-:S02]  /*1fc0*/  IMAD R15, R2, 0x6f, RZ ;  /* 0x0000006f020f7824 */ /* 0x000fc400078e02ff */
[C---:B------:R-:W-:Y:S02]  /*1fd0*/  IMAD R17, R2.reuse, 0x6e, RZ ;  /* 0x0000006e02117824 */ /* 0x040fe400078e02ff */
[C---:B------:R-:W-:Y:S02]  /*1fe0*/  IMAD R19, R2.reuse, 0x6d, RZ ;  /* 0x0000006d02137824 */ /* 0x040fe400078e02ff */
[C---:B------:R-:W-:Y:S02]  /*1ff0*/  IMAD R21, R2.reuse, 0x6c, RZ ;  /* 0x0000006c02157824 */ /* 0x040fe400078e02ff */
[C---:B------:R-:W-:Y:S01]  /*2000*/  IMAD R23, R2.reuse, 0x6b, RZ ;  /* 0x0000006b02177824 */ /* 0x040fe200078e02ff */
[----:B0-----:R-:W-:Y:S01]  /*2010*/  IADD3 R89, P5, R45, R4, RZ ;  /* 0x000000042d597210 */ /* 0x001fe20007fbe0ff */
[C---:B------:R-:W-:Y:S02]  /*2020*/  IMAD R42, R2.reuse, 0x6a, RZ ;  /* 0x0000006a022a7824 */ /* 0x040fe400078e02ff */
[----:B------:R-:W-:-:S02]  /*2030*/  IMAD R44, R2, 0x69, RZ ;  /* 0x00000069022c7824 */ /* 0x000fc400078e02ff */
[----:B------:R0:W-:Y:S01]  /*2040*/  STL [R1+0x1a0], R89 ;  /* 0x0001a05901007387 */ /* 0x0001e20000100800 */
[C---:B------:R-:W-:Y:S02]  /*2050*/  IMAD R46, R2.reuse, 0x68, RZ ;  /* 0x00000068022e7824 */ /* 0x040fe400078e02ff */
[C---:B------:R-:W-:Y:S02]  /*2060*/  IMAD R48, R2.reuse, 0x67, RZ ;  /* 0x0000006702307824 */ /* 0x040fe400078e02ff */
[C---:B------:R-:W-:Y:S02]  /*2070*/  IMAD R50, R2.reuse, 0x66, RZ ;  /* 0x0000006602327824 */ /* 0x040fe400078e02ff */
[C---:B------:R-:W-:Y:S02]  /*2080*/  IMAD R51, R2.reuse, 0x65, RZ ;  /* 0x0000006502337824 */ /* 0x040fe400078e02ff */
[C---:B------:R-:W-:Y:S01]  /*2090*/  IMAD R52, R2.reuse, 0x64, RZ ;  /* 0x0000006402347824 */ /* 0x040fe200078e02ff */
[----:B0-----:R-:W-:Y:S01]  /*20a0*/  IADD3 R89, P6, R43, R4, RZ ;  /* 0x000000042b597210 */ /* 0x001fe20007fde0ff */
[----:B------:R-:W-:-:S02]  /*20b0*/  IMAD R53, R2, 0x63, RZ ;  /* 0x0000006302357824 */ /* 0x000fc400078e02ff */
[C---:B------:R-:W-:Y:S02]  /*20c0*/  IMAD R54, R2.reuse, 0x62, RZ ;  /* 0x0000006202367824 */ /* 0x040fe400078e02ff */
        /* <DEDUP_REMOVED lines=14> */
[----:B------:R-:W-:Y:S01]  /*21b0*/  IMAD R99, R2, 0x56, RZ ;  /* 0x0000005602637824 */ /* 0x000fe200078e02ff */
[----:B0-----:R-:W-:Y:S01]  /*21c0*/  IADD3 R89, P1, R22, R4, RZ ;  /* 0x0000000416597210 */ /* 0x001fe20007f3e0ff */
[----:B------:R-:W-:-:S02]  /*21d0*/  IMAD R100, R2, 0x55, RZ ;  /* 0x0000005502647824 */ /* 0x000fc400078e02ff */
[----:B------:R-:W-:Y:S01]  /*21e0*/  IMAD R101, R2, 0x54, RZ ;  /* 0x0000005402657824 */ /* 0x000fe200078e02ff */
[----:B------:R-:W-:Y:S01]  /*21f0*/  LEA.HI.X.SX32 R22, R22, R3, 0x1, P1 ;  /* 0x0000000316167211 */ /* 0x000fe200008f0eff */
        /* <DEDUP_REMOVED lines=9> */
[-C--:B------:R-:W-:Y:S01]  /*2290*/  LEA.HI.X.SX32 R20, R20, R3.reuse, 0x1, P2 ;  /* 0x0000000314147211 */ /* 0x080fe200010f0eff */
[----:B------:R0:W-:Y:S01]  /*22a0*/  STL [R1+0x1c0], R89 ;  /* 0x0001c05901007387 */ /* 0x0001e20000100800 */
[C---:B------:R-:W-:Y:S02]  /*22b0*/  IMAD R109, R2.reuse, 0x4c, RZ ;  /* 0x0000004c026d7824 */ /* 0x040fe400078e02ff */
[C---:B------:R-:W-:Y:S02]  /*22c0*/  IMAD R110, R2.reuse, 0x4b, RZ ;  /* 0x0000004b026e7824 */ /* 0x040fe400078e02ff */
[C---:B------:R-:W-:Y:S02]  /*22d0*/  IMAD R111, R2.reuse, 0x4a, RZ ;  /* 0x0000004a026f7824 */ /* 0x040fe400078e02ff */
[C---:B------:R-:W-:Y:S02]  /*22e0*/  IMAD R112, R2.reuse, 0x49, RZ ;  /* 0x0000004902707824 */ /* 0x040fe400078e02ff */
[C---:B------:R-:W-:Y:S01]  /*22f0*/  IMAD R113, R2.reuse, 0x48, RZ ;  /* 0x0000004802717824 */ /* 0x040fe200078e02ff */
[----:B0-----:R-:W-:Y:S01]  /*2300*/  LEA.HI.X.SX32 R89, R49, R3, 0x1, P3 ;  /* 0x0000000331597211 */ /* 0x001fe200018f0eff */
        /* <DEDUP_REMOVED lines=9> */
[----:B------:R-:W-:-:S02]  /*23a0*/  IMAD.SHL.U32 R121, R2, 0x40, RZ ;  /* 0x0000004002797824 */ /* 0x000fc400078e00ff */
[----:B------:R-:W-:Y:S01]  /*23b0*/  IMAD R122, R2, 0x3f, RZ ;  /* 0x0000003f027a7824 */ /* 0x000fe200078e02ff */
[-C--:B------:R-:W-:Y:S01]  /*23c0*/  LEA.HI.X.SX32 R18, R18, R3.reuse, 0x1, P3 ;  /* 0x0000000312127211 */ /* 0x080fe200018f0eff */
[----:B------:R0:W-:Y:S01]  /*23d0*/  STL [R1+0x1c8], R89 ;  /* 0x0001c85901007387 */ /* 0x0001e20000100800 */
[C---:B------:R-:W-:Y:S02]  /*23e0*/  IMAD R123, R2.reuse, 0x3e, RZ ;  /* 0x0000003e027b7824 */ /* 0x040fe400078e02ff */
[C---:B------:R-:W-:Y:S02]  /*23f0*/  IMAD R124, R2.reuse, 0x3d, RZ ;  /* 0x0000003d027c7824 */ /* 0x040fe400078e02ff */
[C---:B------:R-:W-:Y:S02]  /*2400*/  IMAD R125, R2.reuse, 0x3c, RZ ;  /* 0x0000003c027d7824 */ /* 0x040fe400078e02ff */
[----:B------:R-:W-:Y:S01]  /*2410*/  IMAD.SHL.U32 R5, R2, 0x80, RZ ;  /* 0x0000008002057824 */ /* 0x000fe200078e00ff */
[----:B0-----:R-:W-:-:S05]  /*2420*/  LEA.HI.X.SX32 R89, R47, R3, 0x1, P4 ;  /* 0x000000032f597211 */ /* 0x001fca00020f0eff */
[----:B------:R0:W-:Y:S02]  /*2430*/  STL [R1+0x194], R89 ;  /* 0x0001945901007387 */ /* 0x0001e40000100800 */
[----:B0-----:R-:W-:-:S04]  /*2440*/  IADD3 R89, P4, R16, R4, RZ ;  /* 0x0000000410597210 */ /* 0x001fc80007f9e0ff */
[-C--:B------:R-:W-:Y:S01]  /*2450*/  LEA.HI.X.SX32 R16, R16, R3.reuse, 0x1, P4 ;  /* 0x0000000310107211 */ /* 0x080fe200020f0eff */
[----:B------:R0:W-:Y:S02]  /*2460*/  STL [R1+0x1d0], R89 ;  /* 0x0001d05901007387 */ /* 0x0001e40000100800 */
        /* <DEDUP_REMOVED lines=13> */
[----:B------:R-:W-:Y:S01]  /*2540*/  LEA.HI.X.SX32 R10, R10, R3, 0x1, P0 ;  /* 0x000000030a0a7211 */ /* 0x000fe200000f0eff */
[----:B------:R0:W-:Y:S04]  /*2550*/  STL [R1+0x1e8], R89 ;  /* 0x0001e85901007387 */ /* 0x0001e80000100800 */
[----:B------:R1:W-:Y:S01]  /*2560*/  STL [R1+0x1b4], R22 ;  /* 0x0001b41601007387 */ /* 0x0003e20000100800 */
[-C--:B0-----:R-:W-:Y:S02]  /*2570*/  IADD3 R89, P1, R8, R4.reuse, RZ ;  /* 0x0000000408597210 */ /* 0x081fe40007f3e0ff */
[----:B-1----:R-:W-:-:S03]  /*2580*/  IADD3 R22, P2, R9, R4, RZ ;  /* 0x0000000409167210 */ /* 0x002fc60007f5e0ff */
[----:B------:R0:W-:Y:S01]  /*2590*/  STL [R1+0x1f0], R89 ;  /* 0x0001f05901007387 */ /* 0x0001e20000100800 */
[-C--:B------:R-:W-:Y:S02]  /*25a0*/  LEA.HI.X.SX32 R8, R8, R3.reuse, 0x1, P1 ;  /* 0x0000000308087211 */ /* 0x080fe400008f0eff */
[----:B------:R-:W-:Y:S01]  /*25b0*/  LEA.HI.X.SX32 R9, R9, R3, 0x1, P2 ;  /* 0x0000000309097211 */ /* 0x000fe200010f0eff */
[----:B------:R1:W-:Y:S04]  /*25c0*/  STL [R1+0x1bc], R20 ;  /* 0x0001bc1401007387 */ /* 0x0003e80000100800 */
[----:B------:R2:W-:Y:S01]  /*25d0*/  STL [R1+0x1f8], R22 ;  /* 0x0001f81601007387 */ /* 0x0005e20000100800 */
[----:B0-----:R-:W-:-:S03]  /*25e0*/  IMAD R89, R2, 0x3b, RZ ;  /* 0x0000003b02597824 */ /* 0x001fc600078e02ff */
[----:B------:R0:W-:Y:S01]  /*25f0*/  STL [R1+0x1c4], R18 ;  /* 0x0001c41201007387 */ /* 0x0001e20000100800 */
[----:B-1----:R-:W-:Y:S01]  /*2600*/  IADD3 R20, P3, R11, R4, RZ ;  /* 0x000000040b147210 */ /* 0x002fe20007f7e0ff */
[----:B--2---:R-:W-:-:S04]  /*2610*/  IMAD R22, R2, 0x34, RZ ;  /* 0x0000003402167824 */ /* 0x004fc800078e02ff */
[----:B------:R1:W-:Y:S01]  /*2620*/  STL [R1+0x200], R20 ;  /* 0x0002001401007387 */ /* 0x0003e20000100800 */
[----:B0-----:R-:W-:-:S03]  /*2630*/  IADD3 R18, P4, R13, R4, RZ ;  /* 0x000000040d127210 */ /* 0x001fc60007f9e0ff */
[----:B------:R0:W-:Y:S04]  /*2640*/  STL [R1+0x1cc], R16 ;  /* 0x0001cc1001007387 */ /* 0x0001e80000100800 */
[----:B------:R2:W-:Y:S01]  /*2650*/  STL [R1+0x208], R18 ;  /* 0x0002081201007387 */ /* 0x0005e20000100800 */
[----:B-1----:R-:W-:-:S03]  /*2660*/  IMAD R20, R2, 0x35, RZ ;  /* 0x0000003502147824 */ /* 0x002fc600078e02ff */
[----:B------:R1:W-:Y:S01]  /*2670*/  STL [R1+0x1d4], R14 ;  /* 0x0001d40e01007387 */ /* 0x0003e20000100800 */
[----:B0-----:R-:W-:Y:S01]  /*2680*/  IADD3 R16, P5, R15, R4, RZ ;  /* 0x000000040f107210 */ /* 0x001fe20007fbe0ff */
[----:B--2---:R-:W-:-:S04]  /*2690*/  IMAD R18, R2, 0x36, RZ ;  /* 0x0000003602127824 */ /* 0x004fc800078e02ff */
[----:B------:R0:W-:Y:S01]  /*26a0*/  STL [R1+0x210], R16 ;  /* 0x0002101001007387 */ /* 0x0001e20000100800 */
[----:B-1----:R-:W-:-:S03]  /*26b0*/  IADD3 R14, P6, R17, R4, RZ ;  /* 0x00000004110e7210 */ /* 0x002fc60007fde0ff */
        /* <DEDUP_REMOVED lines=12> */
[----:B0-----:R-:W-:Y:S02]  /*2780*/  IADD3 R8, P2, R23, R4, RZ ;  /* 0x0000000417087210 */ /* 0x001fe40007f5e0ff */
[----:B--2---:R-:W-:-:S03]  /*2790*/  LEA.HI.X.SX32 R10, R11, R3, 0x1, P3 ;  /* 0x000000030b0a7211 */ /* 0x004fc600018f0eff */
[----:B------:R0:W-:Y:S01]  /*27a0*/  STL [R1+0x230], R8 ;  /* 0x0002300801007387 */ /* 0x0001e20000100800 */
[----:B-1----:R-:W-:-:S03]  /*27b0*/  IADD3 R9, P3, R42, R4, RZ ;  /* 0x000000042a097210 */ /* 0x002fc60007f7e0ff */
        /* <DEDUP_REMOVED lines=182> */
[----:B0-----:R-:W-:Y:S01]  /*3320*/  LEA.HI.X.SX32 R8, R118, R3, 0x1, P0 ;  /* 0x0000000376087211 */ /* 0x001fe200000f0eff */
[----:B-1----:R-:W-:-:S04]  /*3330*/  IMAD R10, R2, 0x3a, RZ ;  /* 0x0000003a020a7824 */ /* 0x002fc800078e02ff */
[----:B------:R0:W-:Y:S01]  /*3340*/  STL [R1+0x36c], R8 ;  /* 0x00036c0801007387 */ /* 0x0001e20000100800 */
[----:B--2---:R-:W-:-:S05]  /*3350*/  IADD3 R9, P0, R125, R4, RZ ;  /* 0x000000047d097210 */ /* 0x004fca0007f1e0ff */
[----:B------:R1:W-:Y:S01]  /*3360*/  STL [R1+0x3a8], R9 ;  /* 0x0003a80901007387 */ /* 0x0003e20000100800 */
[----:B0-----:R-:W-:-:S05]  /*3370*/  LEA.HI.X.SX32 R8, R119, R3, 0x1, P1 ;  /* 0x0000000377087211 */ /* 0x001fca00008f0eff */
[----:B------:R0:W-:Y:S01]  /*3380*/  STL [R1+0x374], R8 ;  /* 0x0003740801007387 */ /* 0x0001e20000100800 */
[----:B-1----:R-:W-:-:S05]  /*3390*/  IADD3 R9, P1, R89, R4, RZ ;  /* 0x0000000459097210 */ /* 0x002fca0007f3e0ff */
        /* <DEDUP_REMOVED lines=25> */
[----:B0-----:R-:W-:Y:S01]  /*3530*/  LEA.HI.X.SX32 R8, R89, R3, 0x1, P1 ;  /* 0x0000000359087211 */ /* 0x001fe200008f0eff */
[----:B------:R-:W-:-:S04]  /*3540*/  IMAD R89, R2, 0x33, RZ ;  /* 0x0000003302597824 */ /* 0x000fc800078e02ff */
        /* <DEDUP_REMOVED lines=94> */
[----:B------:R-:W-:-:S04]  /*3b30*/  IMAD.SHL.U32 R14, R2, 0x20, RZ ;  /* 0x00000020020e7824 */ /* 0x000fc800078e00ff */
        /* <DEDUP_REMOVED lines=91> */
[----:B-1----:R-:W-:-:S04]  /*40f0*/  IADD3 R9, P3, R16, R4, RZ ;  /* 0x0000000410097210 */ /* 0x002fc80007f7e0ff */
[-C--:B------:R-:W-:Y:S01]  /*4100*/  LEA.HI.X.SX32 R13, R16, R3.reuse, 0x1, P3 ;  /* 0x00000003100d7211 */ /* 0x080fe200018f0eff */
[----:B------:R1:W-:Y:S01]  /*4110*/  STL [R1+0x51c], R9 ;  /* 0x00051c0901007387 */ /* 0x0003e20000100800 */
[----:B------:R-:W-:Y:S01]  /*4120*/  IMAD R16, R2, 0x5, RZ ;  /* 0x0000000502107824 */ /* 0x000fe200078e02ff */
        /* <DEDUP_REMOVED lines=11> */
[----:B------:R-:W-:Y:S01]  /*41e0*/  IMAD R89, R2, 0xb, RZ ;  /* 0x0000000b02597824 */ /* 0x000fe200078e02ff */
[----:B------:R-:W-:-:S03]  /*41f0*/  IADD3 R11, P6, R22, R4, RZ ;  /* 0x00000004160b7210 */ /* 0x000fc60007fde0ff */
[----:B------:R0:W-:Y:S01]  /*4200*/  STL [R1+0x4f8], R8 ;  /* 0x0004f80801007387 */ /* 0x0001e20000100800 */
[----:B-1----:R-:W-:-:S03]  /*4210*/  IMAD R9, R2, 0xa, RZ ;  /* 0x0000000a02097824 */ /* 0x002fc600078e02ff */
[----:B------:R1:W-:Y:S01]  /*4220*/  STL [R1+0x534], R11 ;  /* 0x0005340b01007387 */ /* 0x0003e20000100800 */
[-C--:B0-----:R-:W-:Y:S02]  /*4230*/  LEA.HI.X.SX32 R8, R10, R3.reuse, 0x1, P0 ;  /* 0x000000030a087211 */ /* 0x081fe400000f0eff */
[-C--:B------:R-:W-:Y:S02]  /*4240*/  LEA.HI.X.SX32 R10, R12, R3.reuse, 0x1, P1 ;  /* 0x000000030c0a7211 */ /* 0x080fe400008f0eff */
[-C--:B-1----:R-:W-:Y:S01]  /*4250*/  IADD3 R11, P0, R89, R4.reuse, RZ ;  /* 0x00000004590b7210 */ /* 0x082fe20007f1e0ff */
[----:B------:R0:W-:Y:S01]  /*4260*/  STL [R1+0x500], R8 ;  /* 0x0005000801007387 */ /* 0x0001e20000100800 */
[----:B------:R-:W-:Y:S01]  /*4270*/  LEA.HI.X.SX32 R12, R14, R3, 0x1, P2 ;  /* 0x000000030e0c7211 */ /* 0x000fe200010f0eff */
[C---:B------:R-:W-:Y:S02]  /*4280*/  IMAD R14, R2.reuse, 0x6, RZ ;  /* 0x00000006020e7824 */ /* 0x040fe400078e02ff */
[----:B------:R1:W-:Y:S04]  /*4290*/  STL [R1+0x53c], R11 ;  /* 0x00053c0b01007387 */ /* 0x0003e80000100800 */
[----:B------:R2:W-:Y:S01]  /*42a0*/  STL [R1+0x508], R10 ;  /* 0x0005080a01007387 */ /* 0x0005e20000100800 */
[C---:B0-----:R-:W-:Y:S01]  /*42b0*/  IMAD R8, R2.reuse, 0x9, RZ ;  /* 0x0000000902087824 */ /* 0x041fe200078e02ff */
[----:B-1----:R-:W-:Y:S01]  /*42c0*/  IADD3 R11, P1, R9, R4, RZ ;  /* 0x00000004090b7210 */ /* 0x002fe20007f3e0ff */
[----:B--2---:R-:W-:-:S04]  /*42d0*/  IMAD.SHL.U32 R10, R2, 0x8, RZ ;  /* 0x00000008020a7824 */ /* 0x004fc800078e00ff */
[----:B------:R0:W-:Y:S04]  /*42e0*/  STL [R1+0x544], R11 ;  /* 0x0005440b01007387 */ /* 0x0001e80000100800 */
[----:B------:R1:W-:Y:S01]  /*42f0*/  STL [R1+0x510], R12 ;  /* 0x0005100c01007387 */ /* 0x0003e20000100800 */
[----:B0-----:R-:W-:Y:S01]  /*4300*/  IADD3 R11, P2, R8, R4, RZ ;  /* 0x00000004080b7210 */ /* 0x001fe20007f5e0ff */
[----:B-1----:R-:W-:-:S04]  /*4310*/  IMAD R12, R2, 0x7, RZ ;  /* 0x00000007020c7824 */ /* 0x002fc800078e02ff */
[----:B------:R0:W-:Y:S04]  /*4320*/  STL [R1+0x54c], R11 ;  /* 0x00054c0b01007387 */ /* 0x0001e80000100800 */
[----:B------:R1:W-:Y:S01]  /*4330*/  STL [R1+0x518], R13 ;  /* 0x0005180d01007387 */ /* 0x0003e20000100800 */
[----:B0-----:R-:W-:Y:S02]  /*4340*/  IADD3 R11, P3, R10, R4, RZ ;  /* 0x000000040a0b7210 */ /* 0x001fe40007f7e0ff */
[----:B-1----:R-:W-:-:S03]  /*4350*/  LEA.HI.X.SX32 R13, R18, R3, 0x1, P4 ;  /* 0x00000003120d7211 */ /* 0x002fc600020f0eff */
[----:B------:R0:W-:Y:S01]  /*4360*/  STL [R1+0x554], R11 ;  /* 0x0005540b01007387 */ /* 0x0001e20000100800 */
[----:B------:R-:W-:-:S03]  /*4370*/  IMAD.SHL.U32 R18, R2, 0x4, RZ ;  /* 0x0000000402127824 */ /* 0x000fc600078e00ff */
[----:B------:R1:W-:Y:S01]  /*4380*/  STL [R1+0x520], R13 ;  /* 0x0005200d01007387 */ /* 0x0003e20000100800 */
[----:B0-----:R-:W-:Y:S02]  /*4390*/  IADD3 R11, P4, R12, R4, RZ ;  /* 0x000000040c0b7210 */ /* 0x001fe40007f9e0ff */
[----:B-1----:R-:W-:-:S03]  /*43a0*/  LEA.HI.X.SX32 R13, R20, R3, 0x1, P5 ;  /* 0x00000003140d7211 */ /* 0x002fc600028f0eff */
[----:B------:R0:W-:Y:S01]  /*43b0*/  STL [R1+0x55c], R11 ;  /* 0x00055c0b01007387 */ /* 0x0001e20000100800 */
[----:B------:R-:W-:-:S03]  /*43c0*/  IADD3 R15, P5, R14, R4, RZ ;  /* 0x000000040e0f7210 */ /* 0x000fc60007fbe0ff */
[----:B------:R1:W-:Y:S04]  /*43d0*/  STL [R1+0x528], R13 ;  /* 0x0005280d01007387 */ /* 0x0003e80000100800 */
[----:B------:R-:W-:Y:S01]  /*43e0*/  STL [R1+0x564], R15 ;  /* 0x0005640f01007387 */ /* 0x000fe20000100800 */
[----:B0-----:R-:W-:Y:S02]  /*43f0*/  LEA.HI.X.SX32 R11, R22, R3, 0x1, P6 ;  /* 0x00000003160b7211 */ /* 0x001fe400030f0eff */
[----:B-1----:R-:W-:-:S03]  /*4400*/  IADD3 R13, P6, R16, R4, RZ ;  /* 0x00000004100d7210 */ /* 0x002fc60007fde0ff */
[----:B------:R0:W-:Y:S04]  /*4410*/  STL [R1+0x530], R11 ;  /* 0x0005300b01007387 */ /* 0x0001e80000100800 */
[----:B------:R1:W-:Y:S01]  /*4420*/  STL [R1+0x56c], R13 ;  /* 0x00056c0d01007387 */ /* 0x0003e20000100800 */
[----:B0-----:R-:W-:-:S03]  /*4430*/  LEA.HI.X.SX32 R11, R89, R3, 0x1, P0 ;  /* 0x00000003590b7211 */ /* 0x001fc600000f0eff */
[----:B------:R-:W2:Y:S01]  /*4440*/  LDL R89, [R1+0x5c8] ;  /* 0x0005c80001597983 */ /* 0x000ea20000100800 */
[----:B------:R-:W-:Y:S01]  /*4450*/  IMAD R20, R2, 0x3, RZ ;  /* 0x0000000302147824 */ /* 0x000fe200078e02ff */
[----:B-1----:R-:W-:Y:S01]  /*4460*/  IADD3 R13, P0, R18, R4, RZ ;  /* 0x00000004120d7210 */ /* 0x002fe20007f1e0ff */
[----:B------:R-:W-:Y:S01]  /*4470*/  IMAD.SHL.U32 R22, R2, 0x2, RZ ;  /* 0x0000000202167824 */ /* 0x000fe200078e00ff */
[----:B------:R0:W-:Y:S01]  /*4480*/  STL [R1+0x538], R11 ;  /* 0x0005380b01007387 */ /* 0x0001e20000100800 */
[----:B------:R-:W-:Y:S02]  /*4490*/  LEA.HI.X.SX32 R8, R8, R3, 0x1, P2 ;  /* 0x0000000308087211 */ /* 0x000fe400010f0eff */
[----:B------:R-:W-:Y:S02]  /*44a0*/  CS2R R40, SRZ ;  /* 0x0000000000287805 */ /* 0x000fe4000001ff00 */
[----:B------:R-:W-:Y:S01]  /*44b0*/  CS2R R42, SRZ ;  /* 0x00000000002a7805 */ /* 0x000fe2000001ff00 */
[----:B------:R-:W-:Y:S01]  /*44c0*/  STL [R1+0x574], R13 ;  /* 0x0005740d01007387 */ /* 0x000fe20000100800 */
[----:B------:R-:W-:-:S02]  /*44d0*/  CS2R R44, SRZ ;  /* 0x00000000002c7805 */ /* 0x000fc4000001ff00 */
[----:B------:R-:W-:Y:S02]  /*44e0*/  CS2R R46, SRZ ;  /* 0x00000000002e7805 */ /* 0x000fe4000001ff00 */
[----:B------:R-:W-:Y:S02]  /*44f0*/  CS2R R48, SRZ ;  /* 0x0000000000307805 */ /* 0x000fe4000001ff00 */
[----:B------:R-:W-:Y:S02]  /*4500*/  CS2R R50, SRZ ;  /* 0x0000000000327805 */ /* 0x000fe4000001ff00 */
[----:B------:R-:W-:Y:S02]  /*4510*/  CS2R R52, SRZ ;  /* 0x0000000000347805 */ /* 0x000fe4000001ff00 */
[----:B0-----:R-:W-:Y:S02]  /*4520*/  LEA.HI.X.SX32 R11, R9, R3, 0x1, P1 ;  /* 0x00000003090b7211 */ /* 0x001fe400008f0eff */
[----:B------:R-:W-:-:S02]  /*4530*/  CS2R R54, SRZ ;  /* 0x0000000000367805 */ /* 0x000fc4000001ff00 */
[-C--:B------:R-:W-:Y:S01]  /*4540*/  IADD3 R9, P1, R20, R4.reuse, RZ ;  /* 0x0000000414097210 */ /* 0x080fe20007f3e0ff */
[----:B------:R-:W-:Y:S01]  /*4550*/  UMOV UR11, 0x40000040 ;  /* 0x40000040000b7882 */ /* 0x000fe20000000000 */
[----:B------:R0:W-:Y:S04]  /*4560*/  STL [R1+0x540], R11 ;  /* 0x0005400b01007387 */ /* 0x0001e80000100800 */
[----:B------:R1:W-:Y:S04]  /*4570*/  STL [R1+0x57c], R9 ;  /* 0x00057c0901007387 */ /* 0x0003e80000100800 */
[----:B------:R3:W-:Y:S01]  /*4580*/  STL [R1+0x548], R8 ;  /* 0x0005480801007387 */ /* 0x0007e20000100800 */
[----:B0-----:R-:W-:-:S02]  /*4590*/  IADD3 R11, P2, R22, R4, RZ ;  /* 0x00000004160b7210 */ /* 0x001fc40007f5e0ff */
[----:B-1----:R-:W-:-:S03]  /*45a0*/  LEA.HI.X.SX32 R9, R10, R3, 0x1, P3 ;  /* 0x000000030a097211 */ /* 0x002fc600018f0eff */
[----:B------:R-:W-:Y:S01]  /*45b0*/  STL [R1+0x584], R11 ;  /* 0x0005840b01007387 */ /* 0x000fe20000100800 */
[-C--:B------:R-:W-:Y:S02]  /*45c0*/  LEA.HI.X.SX32 R10, R12, R3.reuse, 0x1, P4 ;  /* 0x000000030c0a7211 */ /* 0x080fe400020f0eff */
[----:B---3--:R-:W-:Y:S01]  /*45d0*/  IADD3 R8, P3, R4, R2, RZ ;  /* 0x0000000204087210 */ /* 0x008fe20007f7e0ff */
[----:B------:R0:W-:Y:S03]  /*45e0*/  STL [R1+0x550], R9 ;  /* 0x0005500901007387 */ /* 0x0001e60000100800 */
[-C--:B------:R-:W-:Y:S01]  /*45f0*/  LEA.HI.X.SX32 R2, R2, R3.reuse, 0x1, P3 ;  /* 0x0000000302027211 */ /* 0x080fe200018f0eff */
[----:B------:R1:W-:Y:S04]  /*4600*/  STL [R1+0x58c], R8 ;  /* 0x00058c0801007387 */ /* 0x0003e80000100800 */
[----:B------:R3:W-:Y:S01]  /*4610*/  STL [R1+0x558], R10 ;  /* 0x0005580a01007387 */ /* 0x0007e20000100800 */
[----:B0-----:R-:W-:-:S02]  /*4620*/  LEA.HI.X.SX32 R9, R14, R3, 0x1, P5 ;  /* 0x000000030e097211 */ /* 0x001fc400028f0eff */
[----:B-1----:R-:W-:-:S03]  /*4630*/  LEA.HI.X.SX32 R8, R16, R3, 0x1, P6 ;  /* 0x0000000310087211 */ /* 0x002fc600030f0eff */
[----:B------:R0:W-:Y:S01]  /*4640*/  STL [R1+0x560], R9 ;  /* 0x0005600901007387 */ /* 0x0001e20000100800 */
[----:B---3--:R-:W-:-:S03]  /*4650*/  LEA.HI.X.SX32 R10, R18, R3, 0x1, P0 ;  /* 0x00000003120a7211 */ /* 0x008fc600000f0eff */
[----:B------:R1:W-:Y:S04]  /*4660*/  STL [R1+0x568], R8 ;  /* 0x0005680801007387 */ /* 0x0003e80000100800 */
[----:B------:R-:W-:Y:S01]  /*4670*/  STL [R1+0x570], R10 ;  /* 0x0005700a01007387 */ /* 0x000fe20000100800 */
[-C--:B0-----:R-:W-:Y:S02]  /*4680*/  LEA.HI.X.SX32 R9, R20, R3.reuse, 0x1, P1 ;  /* 0x0000000314097211 */ /* 0x081fe400008f0eff */
[----:B-1----:R-:W-:-:S03]  /*4690*/  LEA.HI.X.SX32 R8, R22, R3, 0x1, P2 ;  /* 0x0000000316087211 */ /* 0x002fc600010f0eff */
[----:B------:R-:W-:Y:S04]  /*46a0*/  STL [R1+0x578], R9 ;  /* 0x0005780901007387 */ /* 0x000fe80000100800 */
[----:B------:R-:W-:Y:S04]  /*46b0*/  STL [R1+0x580], R8 ;  /* 0x0005800801007387 */ /* 0x000fe80000100800 */
[----:B------:R0:W-:Y:S02]  /*46c0*/  STL [R1+0x588], R2 ;  /* 0x0005880201007387 */ /* 0x0001e40000100800 */
[----:B0-----:R-:W-:-:S02]  /*46d0*/  SHF.R.S32.HI R2, RZ, 0x1f, R5 ;  /* 0x0000001fff027819 */ /* 0x001fc40000011405 */
[C---:B--2---:R-:W-:Y:S02]  /*46e0*/  LOP3.LUT R9, R89.reuse, 0x10, RZ, 0x3c, !PT ;  /* 0x0000001059097812 */ /* 0x044fe400078e3cff */
[C---:B------:R-:W-:Y:S02]  /*46f0*/  LOP3.LUT R8, R89.reuse, 0x20, RZ, 0x3c, !PT ;  /* 0x0000002059087812 */ /* 0x040fe400078e3cff */
[C---:B------:R-:W-:Y:S01]  /*4700*/  LOP3.LUT R10, R89.reuse, 0x30, RZ, 0x3c, !PT ;  /* 0x00000030590a7812 */ /* 0x040fe200078e3cff */
[----:B------:R0:W-:Y:S04]  /*4710*/  STL [R1+0x5e8], R9 ;  /* 0x0005e80901007387 */ /* 0x0001e80000100800 */
[----:B------:R1:W-:Y:S04]  /*4720*/  STL [R1+0x5e4], R8 ;  /* 0x0005e40801007387 */ /* 0x0003e80000100800 */
[----:B------:R2:W-:Y:S01]  /*4730*/  STL [R1+0x5e0], R10 ;  /* 0x0005e00a01007387 */ /* 0x0005e20000100800 */
[----:B0-----:R-:W-:-:S02]  /*4740*/  LOP3.LUT R9, R89, 0x40, RZ, 0x3c, !PT ;  /* 0x0000004059097812 */ /* 0x001fc400078e3cff */
[----:B-1----:R-:W-:-:S03]  /*4750*/  LOP3.LUT R8, R89, 0x50, RZ, 0x3c, !PT ;  /* 0x0000005059087812 */ /* 0x002fc600078e3cff */
[----:B------:R0:W-:Y:S01]  /*4760*/  STL [R1+0x5dc], R9 ;  /* 0x0005dc0901007387 */ /* 0x0001e20000100800 */
[----:B--2---:R-:W-:-:S03]  /*4770*/  LOP3.LUT R10, R89, 0x60, RZ, 0x3c, !PT ;  /* 0x00000060590a7812 */ /* 0x004fc600078e3cff */
[----:B------:R1:W-:Y:S04]  /*4780*/  STL [R1+0x5d8], R8 ;  /* 0x0005d80801007387 */ /* 0x0003e80000100800 */
[----:B------:R2:W-:Y:S01]  /*4790*/  STL [R1+0x5d4], R10 ;  /* 0x0005d40a01007387 */ /* 0x0005e20000100800 */
[----:B0-----:R-:W-:Y:S02]  /*47a0*/  LOP3.LUT R9, R89, 0x70, RZ, 0x3c, !PT ;  /* 0x0000007059097812 */ /* 0x001fe400078e3cff */
[----:B-1----:R-:W-:-:S03]  /*47b0*/  LOP3.LUT R8, R6, 0x40, RZ, 0x3c, !PT ;  /* 0x0000004006087812 */ /* 0x002fc600078e3cff */
[----:B------:R2:W-:Y:S04]  /*47c0*/  STL [R1+0x5d0], R9 ;  /* 0x0005d00901007387 */ /* 0x0005e80000100800 */
.L_x_2:
[----:B------:R-:W3:Y:S01]  /*47d0*/  LDL R11, [R1+0x574] ;  /* 0x00057400010b7983 */ /* 0x000ee20000100800 */
[----:B------:R-:W0:Y:S03]  /*47e0*/  LDC R88, c[0x0][0x230] ;  /* 0x00008c00ff587b82 */ /* 0x000e260000000800 */
[----:B--2---:R-:W2:Y:S04]  /*47f0*/  LDL R10, [R1+0x568] ;  /* 0x00056800010a7983 */ /* 0x004ea80000100800 */
[----:B------:R-:W-:Y:S04]  /*4800*/  STL [R1+0x6e0], R5 ;  /* 0x0006e00501007387 */ /* 0x000fe80000100800 */
        /* <DEDUP_REMOVED lines=30> */
[----:B------:R1:W-:Y:S04]  /*49f0*/  STL [R1+0x770], R125 ;  /* 0x0007707d01007387 */ /* 0x0003e80000100800 */
        /* <DEDUP_REMOVED lines=13> */
[----:B------:R-:W-:Y:S01]  /*4ad0*/  STL [R1+0x6bc], R117 ;  /* 0x0006bc7501007387 */ /* 0x000fe20000100800 */
[----:B0-----:R-:W-:-:S03]  /*4ae0*/  IMAD R88, R7, -0x80, R88 ;  /* 0xffffff8007587824 */ /* 0x001fc600078e0258 */
[----:B------:R-:W-:Y:S04]  /*4af0*/  STL [R1+0x6b8], R116 ;  /* 0x0006b87401007387 */ /* 0x000fe80000100800 */
[----:B------:R-:W-:Y:S04]  /*4b00*/  STL [R1+0x6b4], R115 ;  /* 0x0006b47301007387 */ /* 0x000fe80000100800 */
[----:B------:R-:W-:Y:S04]  /*4b10*/  STL [R1+0x6b0], R114 ;  /* 0x0006b07201007387 */ /* 0x000fe80000100800 */
[----:B------:R-:W-:Y:S04]  /*4b20*/  STL [R1+0x6ac], R113 ;  /* 0x0006ac7101007387 */ /* 0x000fe80000100800 */
[----:B------:R-:W-:Y:S01]  /*4b30*/  STL [R1+0x6a8], R112 ;  /* 0x0006a87001007387 */ /* 0x000fe20000100800 */
[----:B------:R-:W-:-:S03]  /*4b40*/  ISETP.GT.AND P0, PT, R88, RZ, PT ;  /* 0x000000ff5800720c */ /* 0x000fc60003f04270 */
        /* <DEDUP_REMOVED lines=12> */
[----:B------:R-:W-:-:S03]  /*4c10*/  PRMT R19, RZ, 0x7610, R19 ;  /* 0x00007610ff137816 */ /* 0x000fc60000000013 */
[----:B------:R-:W-:Y:S01]  /*4c20*/  STL [R1+0x674], R20 ;  /* 0x0006741401007387 */ /* 0x000fe20000100800 */
[----:B------:R-:W-:-:S03]  /*4c30*/  @P0 IMAD.MOV.U32 R8, RZ, RZ, R4 ;  /* 0x000000ffff080224 */ /* 0x000fc600078e0004 */
[----:B------:R-:W-:Y:S01]  /*4c40*/  STL [R1+0x670], R12 ;  /* 0x0006700c01007387 */ /* 0x000fe20000100800 */
[----:B------:R-:W-:-:S03]  /*4c50*/  @P0 IMAD.MOV.U32 R9, RZ, RZ, R3 ;  /* 0x000000ffff090224 */ /* 0x000fc600078e0003 */
[----:B------:R-:W-:Y:S04]  /*4c60*/  STL [R1+0x66c], R107 ;  /* 0x00066c6b01007387 */ /* 0x000fe80000100800 */
[----:B------:R-:W-:Y:S04]  /*4c70*/  STL [R1+0x668], R106 ;  /* 0x0006686a01007387 */ /* 0x000fe80000100800 */
[----:B------:R-:W-:Y:S04]  /*4c80*/  STL [R1+0x5fc], R6 ;  /* 0x0005fc0601007387 */ /* 0x000fe80000100800 */
[----:B------:R-:W4:Y:S01]  /*4c90*/  LDL.LU R2, [R1+0x56c] ;  /* 0x00056c0001027983 */ /* 0x000f220000300800 */
[----:B------:R-:W-:-:S02]  /*4ca0*/  ISETP.GT.AND P1, PT, R88, 0x1, PT ;  /* 0x000000015800780c */ /* 0x000fc40003f24270 */
[----:B------:R-:W-:Y:S01]  /*4cb0*/  PRMT R105, RZ, 0x7610, R105 ;  /* 0x00007610ff697816 */ /* 0x000fe20000000069 */
[----:B-----5:R-:W-:Y:S01]  /*4cc0*/  STL [R1+0x5f8], R0 ;  /* 0x0005f80001007387 */ /* 0x020fe20000100800 */
[----:B------:R-:W-:-:S03]  /*4cd0*/  ISETP.GT.AND P2, PT, R88, 0x2, PT ;  /* 0x000000025800780c */ /* 0x000fc60003f44270 */
[----:B------:R-:W-:Y:S04]  /*4ce0*/  STL [R1+0x600], R7 ;  /* 0x0006000701007387 */ /* 0x000fe80000100800 */
[----:B------:R-:W-:Y:S04]  /*4cf0*/  STL [R1+0x608], R4 ;  /* 0x0006080401007387 */ /* 0x000fe80000100800 */
[----:B------:R-:W-:Y:S04]  /*4d00*/  STL [R1+0x604], R3 ;  /* 0x0006040301007387 */ /* 0x000fe80000100800 */
[----:B------:R0:W2:Y:S04]  /*4d10*/  @P0 LDG.E.U8 R19, desc[UR18][R8.64] ;  /* 0x0000001208130981 */ /* 0x0000a8000c1e1100 */
[----:B------:R-:W0:Y:S04]  /*4d20*/  LDL R8, [R1+0x588] ;  /* 0x0005880001087983 */ /* 0x000e280000100800 */
[----:B------:R-:W0:Y:S01]  /*4d30*/  LDL R9, [R1+0x58c] ;  /* 0x00058c0001097983 */ /* 0x000e220000100800 */
[----:B------:R-:W-:-:S02]  /*4d40*/  PRMT R22, RZ, 0x7610, R22 ;  /* 0x00007610ff167816 */ /* 0x000fc40000000016 */
[C---:B------:R-:W-:Y:S02]  /*4d50*/  ISETP.GT.AND P3, PT, R88.reuse, 0x3, PT ;  /* 0x000000035800780c */ /* 0x040fe40003f64270 */
[----:B------:R-:W-:Y:S02]  /*4d60*/  PRMT R104, RZ, 0x7610, R104 ;  /* 0x00007610ff687816 */ /* 0x000fe40000000068 */
[C---:B------:R-:W-:Y:S02]  /*4d70*/  ISETP.GT.AND P4, PT, R88.reuse, 0x4, PT ;  /* 0x000000045800780c */ /* 0x040fe40003f84270 */
[----:B------:R-:W-:Y:S02]  /*4d80*/  ISETP.GT.AND P5, PT, R88, 0x5, PT ;  /* 0x000000055800780c */ /* 0x000fe40003fa4270 */
[----:B0-----:R-:W-:-:S04]  /*4d90*/  @P1 LOP3.LUT R9, R9, R8, RZ, 0x3c, !PT ;  /* 0x0000000809091212 */ /* 0x001fc800078e3cff */
[----:B------:R-:W-:-:S04]  /*4da0*/  @P1 LOP3.LUT R8, R9, R8, RZ, 0x3c, !PT ;  /* 0x0000000809081212 */ /* 0x000fc800078e3cff */
[----:B------:R-:W-:-:S05]  /*4db0*/  @P1 LOP3.LUT R9, R9, R8, RZ, 0x3c, !PT ;  /* 0x0000000809091212 */ /* 0x000fca00078e3cff */
[----:B------:R0:W2:Y:S04]  /*4dc0*/  @P1 LDG.E.U8 R105, desc[UR18][R8.64] ;  /* 0x0000001208691981 */ /* 0x0000a8000c1e1100 */
[----:B------:R-:W0:Y:S04]  /*4dd0*/  LDL R8, [R1+0x580] ;  /* 0x0005800001087983 */ /* 0x000e280000100800 */
[----:B------:R-:W0:Y:S02]  /*4de0*/  LDL R9, [R1+0x584] ;  /* 0x0005840001097983 */ /* 0x000e240000100800 */
[----:B0-----:R-:W-:-:S04]  /*4df0*/  @P2 LOP3.LUT R9, R9, R8, RZ, 0x3c, !PT ;  /* 0x0000000809092212 */ /* 0x001fc800078e3cff */
[----:B------:R-:W-:-:S04]  /*4e00*/  @P2 LOP3.LUT R8, R9, R8, RZ, 0x3c, !PT ;  /* 0x0000000809082212 */ /* 0x000fc800078e3cff */
[----:B------:R-:W-:-:S05]  /*4e10*/  @P2 LOP3.LUT R9, R9, R8, RZ, 0x3c, !PT ;  /* 0x0000000809092212 */ /* 0x000fca00078e3cff */
[----:B------:R0:W2:Y:S04]  /*4e20*/  @P2 LDG.E.U8 R22, desc[UR18][R8.64] ;  /* 0x0000001208162981 */ /* 0x0000a8000c1e1100 */
[----:B------:R-:W0:Y:S04]  /*4e30*/  LDL R8, [R1+0x578] ;  /* 0x0005780001087983 */ /* 0x000e280000100800 */
[----:B------:R-:W0:Y:S01]  /*4e40*/  LDL R9, [R1+0x57c] ;  /* 0x00057c0001097983 */ /* 0x000e220000100800 */
[----:B------:R-:W-:Y:S02]  /*4e50*/  PRMT R89, RZ, 0x7610, R89 ;  /* 0x00007610ff597816 */ /* 0x000fe40000000059 */
[----:B------:R-:W-:-:S02]  /*4e60*/  PRMT R103, RZ, 0x7610, R103 ;  /* 0x00007610ff677816 */ /* 0x000fc40000000067 */
[C---:B------:R-:W-:Y:S02]  /*4e70*/  ISETP.GT.AND P1, PT, R88.reuse, 0x6, PT ;  /* 0x000000065800780c */ /* 0x040fe40003f24270 */
[----:B------:R-:W-:Y:S02]  /*4e80*/  PRMT R23, RZ, 0x7610, R23 ;  /* 0x00007610ff177816 */ /* 0x000fe40000000017 */
[----:B------:R-:W-:Y:S02]  /*4e90*/  ISETP.GT.AND P0, PT, R88, 0x7, PT ;  /* 0x000000075800780c */ /* 0x000fe40003f04270 */
[----:B0-----:R-:W-:-:S04]  /*4ea0*/  @P3 LOP3.LUT R9, R9, R8, RZ, 0x3c, !PT ;  /* 0x0000000809093212 */ /* 0x001fc800078e3cff */
[----:B------:R-:W-:-:S04]  /*4eb0*/  @P3 LOP3.LUT R8, R9, R8, RZ, 0x3c, !PT ;  /* 0x0000000809083212 */ /* 0x000fc800078e3cff */
[----:B------:R-:W-:-:S05]  /*4ec0*/  @P3 LOP3.LUT R9, R9, R8, RZ, 0x3c, !PT ;  /* 0x0000000809093212 */ /* 0x000fca00078e3cff */
[----:B------:R3:W2:Y:S04]  /*4ed0*/  @P3 LDG.E.U8 R104, desc[UR18][R8.64] ;  /* 0x0000001208683981 */ /* 0x0006a8000c1e1100 */
[----:B------:R-:W4:Y:S01]  /*4ee0*/  LDL R9, [R1+0x570] ;  /* 0x0005700001097983 */ /* 0x000f220000100800 */
[----:B---3--:R-:W-:-:S03]  /*4ef0*/  @P4 IMAD.MOV.U32 R8, RZ, RZ, R11 ;  /* 0x000000ffff084224 */ /* 0x008fc600078e000b */
[----:B------:R-:W3:Y:S04]  /*4f00*/  LDL R11, [R1+0x540] ;  /* 0x00054000010b7983 */ /* 0x000ee80000100800 */
[----:B----4-:R0:W4:Y:S02]  /*4f10*/  @P4 LDG.E.U8 R89, desc[UR18][R8.64] ;  /* 0x0000001208594981 */ /* 0x010124000c1e1100 */
[----:B0-----:R-:W-:Y:S02]  /*4f20*/  @P5 IMAD.MOV.U32 R8, RZ, RZ, R2 ;  /* 0x000000ffff085224 */ /* 0x001fe400078e0002 */
[----:B--2---:R-:W-:Y:S02]  /*4f30*/  @P5 IMAD.MOV.U32 R9, RZ, RZ, R10 ;  /* 0x000000ffff095224 */ /* 0x004fe400078e000a */
[----:B------:R-:W2:Y:S04]  /*4f40*/  LDL R10, [R1+0x544] ;  /* 0x00054400010a7983 */ /* 0x000ea80000100800 */
[----:B------:R-:W-:Y:S04]  /*4f50*/  STL [R1+0x60c], R2 ;  /* 0x00060c0201007387 */ /* 0x000fe80000100800 */
[----:B------:R0:W4:Y:S04]  /*4f60*/  @P5 LDG.E.U8 R103, desc[UR18][R8.64] ;  /* 0x0000001208675981 */ /* 0x000128000c1e1100 */
[----:B------:R-:W0:Y:S04]  /*4f70*/  LDL R8, [R1+0x560] ;  /* 0x0005600001087983 */ /* 0x000e280000100800 */
[----:B------:R-:W0:Y:S02]  /*4f80*/  LDL R9, [R1+0x564] ;  /* 0x0005640001097983 */ /* 0x000e240000100800 */
[----:B0-----:R-:W-:-:S04]  /*4f90*/  @P1 LOP3.LUT R9, R9, R8, RZ, 0x3c, !PT ;  /* 0x0000000809091212 */ /* 0x001fc800078e3cff */
[----:B------:R-:W-:-:S04]  /*4fa0*/  @P1 LOP3.LUT R8, R9, R8, RZ, 0x3c, !PT ;  /* 0x0000000809081212 */ /* 0x000fc800078e3cff */
[----:B------:R-:W-:-:S05]  /*4fb0*/  @P1 LOP3.LUT R9, R9, R8, RZ, 0x3c, !PT ;  /* 0x0000000809091212 */ /* 0x000fca00078e3cff */
[----:B------:R0:W4:Y:S04]  /*4fc0*/  @P1 LDG.E.U8 R23, desc[UR18][R8.64] ;  /* 0x0000001208171981 */ /* 0x000128000c1e1100 */
[----:B------:R-:W0:Y:S04]  /*4fd0*/  LDL R8, [R1+0x558] ;  /* 0x0005580001087983 */ /* 0x000e280000100800 */
[----:B------:R-:W0:Y:S01]  /*4fe0*/  LDL R9, [R1+0x55c] ;  /* 0x00055c0001097983 */ /* 0x000e220000100800 */
[----:B------:R-:W-:Y:S02]  /*4ff0*/  PRMT R102, RZ, 0x7610, R102 ;  /* 0x00007610ff667816 */ /* 0x000fe40000000066 */
[----:B0-----:R-:W-:-:S04]  /*5000*/  @P0 LOP3.LUT R9, R9, R8, RZ, 0x3c, !PT ;  /* 0x0000000809090212 */ /* 0x001fc800078e3cff */
[----:B------:R-:W-:-:S04]  /*5010*/  @P0 LOP3.LUT R8, R9, R8, RZ, 0x3c, !PT ;  /* 0x0000000809080212 */ /* 0x000fc800078e3cff */
[----:B------:R-:W-:-:S05]  /*5020*/  @P0 LOP3.LUT R9, R9, R8, RZ, 0x3c, !PT ;  /* 0x0000000809090212 */ /* 0x000fca00078e3cff */
[----:B------:R0:W4:Y:S04]  /*5030*/  @P0 LDG.E.U8 R102, desc[UR18][R8.64] ;  /* 0x0000001208660981 */ /* 0x000128000c1e1100 */
[----:B------:R-:W0:Y:S04]  /*5040*/  LDL R8, [R1+0x550] ;  /* 0x0005500001087983 */ /* 0x000e280000100800 */
[----:B------:R-:W0:Y:S01]  /*5050*/  LDL R9, [R1+0x554] ;  /* 0x0005540001097983 */ /* 0x000e220000100800 */
[----:B------:R-:W-:Y:S02]  /*5060*/  ISETP.GT.AND P2, PT, R88, 0x8, PT ;  /* 0x000000085800780c */ /* 0x000fe40003f44270 */
[----:B------:R-:W-:-:S11]  /*5070*/  PRMT R100, RZ, 0x7610, R100 ;  /* 0x00007610ff647816 */ /* 0x000fd60000000064 */
[----:B0-----:R-:W-:-:S04]  /*5080*/  @P2 LOP3.LUT R9, R9, R8, RZ, 0x3c, !PT ;  /* 0x0000000809092212 */ /* 0x001fc800078e3cff */
[----:B------:R-:W-:-:S04]  /*5090*/  @P2 LOP3.LUT R8, R9, R8, RZ, 0x3c, !PT ;  /* 0x0000000809082212 */ /* 0x000fc800078e3cff */
[----:B------:R-:W-:-:S05]  /*50a0*/  @P2 LOP3.LUT R9, R9, R8, RZ, 0x3c, !PT ;  /* 0x0000000809092212 */ /* 0x000fca00078e3cff */
[----:B------:R0:W4:Y:S04]  /*50b0*/  @P2 LDG.E.U8 R100, desc[UR18][R8.64] ;  /* 0x0000001208642981 */ /* 0x000128000c1e1100 */
[----:B------:R-:W0:Y:S04]  /*50c0*/  LDL R8, [R1+0x548] ;  /* 0x0005480001087983 */ /* 0x000e280000100800 */
[----:B------:R-:W0:Y:S01]  /*50d0*/  LDL R9, [R1+0x54c] ;  /* 0x00054c0001097983 */ /* 0x000e220000100800 */
[C---:B------:R-:W-:Y:S02]  /*50e0*/  ISETP.GT.AND P3, PT, R88.reuse, 0x9, PT ;  /* 0x000000095800780c */ /* 0x040fe40003f64270 */
[----:B------:R-:W-:-:S02]  /*50f0*/  ISETP.GT.AND P4, PT, R88, 0xa, PT ;  /* 0x0000000a5800780c */ /* 0x000fc40003f84270 */
[----:B------:R-:W-:Y:S02]  /*5100*/  PRMT R101, RZ, 0x7610, R101 ;  /* 0x00007610ff657816 */ /* 0x000fe40000000065 */
[----:B------:R-:W-:-:S07]  /*5110*/  PRMT R98, RZ, 0x7610, R98 ;  /* 0x00007610ff627816 */ /* 0x000fce0000000062 */
[----:B0-----:R-:W-:-:S04]  /*5120*/  @P3 LOP3.LUT R9, R9, R8, RZ, 0x3c, !PT ;  /* 0x0000000809093212 */ /* 0x001fc800078e3cff */
[----:B------:R-:W-:-:S04]  /*5130*/  @P3 LOP3.LUT R8, R9, R8, RZ, 0x3c, !PT ;  /* 0x0000000809083212 */ /* 0x000fc800078e3cff */
[----:B------:R-:W-:-:S05]  /*5140*/  @P3 LOP3.LUT R9, R9, R8, RZ, 0x3c, !PT ;  /* 0x0000000809093212 */ /* 0x000fca00078e3cff */
[----:B------:R2:W4:Y:S02]  /*5150*/  @P3 LDG.E.U8 R101, desc[UR18][R8.64] ;  /* 0x0000001208653981 */ /* 0x000524000c1e1100 */
[----:B--2---:R-:W-:Y:S02]  /*5160*/  @P4 IMAD.MOV.U32 R8, RZ, RZ, R10 ;  /* 0x000000ffff084224 */ /* 0x004fe400078e000a */
[----:B---3--:R-:W-:Y:S01]  /*5170*/  @P4 IMAD.MOV.U32 R9, RZ, RZ, R11 ;  /* 0x000000ffff094224 */ /* 0x008fe200078e000b */
[----:B------:R-:W-:Y:S01]  /*5180*/  ISETP.GT.AND P1, PT, R88, 0xb, PT ;  /* 0x0000000b5800780c */ /* 0x000fe20003f24270 */
[----:B------:R-:W2:Y:S04]  /*5190*/  LDL R11, [R1+0x520] ;  /* 0x00052000010b7983 */ /* 0x000ea80000100800 */
[----:B------:R0:W3:Y:S01]  /*51a0*/  @P4 LDG.E.U8 R98, desc[UR18][R8.64] ;  /* 0x0000001208624981 */ /* 0x0000e2000c1e1100 */
[----:B------:R-:W-:-:S02]  /*51b0*/  PRMT R99, RZ, 0x7610, R99 ;  /* 0x00007610ff637816 */ /* 0x000fc40000000063 */
[----:B------:R-:W-:Y:S01]  /*51c0*/  ISETP.GT.AND P0, PT, R88, 0xc, PT ;  /* 0x0000000c5800780c */ /* 0x000fe20003f04270 */
[----:B------:R-:W4:Y:S04]  /*51d0*/  LDL R10, [R1+0x524] ;  /* 0x00052400010a7983 */ /* 0x000f280000100800 */
[----:B------:R-:W0:Y:S04]  /*51e0*/  LDL R8, [R1+0x538] ;  /* 0x0005380001087983 */ /* 0x000e280000100800 */
[----:B------:R-:W0:Y:S02]  /*51f0*/  LDL R9, [R1+0x53c] ;  /* 0x00053c0001097983 */ /* 0x000e240000100800 */
[----:B0-----:R-:W-:-:S04]  /*5200*/  @P1 LOP3.LUT R9, R9, R8, RZ, 0x3c, !PT ;  /* 0x0000000809091212 */ /* 0x001fc800078e3cff */
[----:B------:R-:W-:-:S04]  /*5210*/  @P1 LOP3.LUT R8, R9, R8, RZ, 0x3c, !PT ;  /* 0x0000000809081212 */ /* 0x000fc800078e3cff */
[----:B------:R-:W-:-:S05]  /*5220*/  @P1 LOP3.LUT R9, R9, R8, RZ, 0x3c, !PT ;  /* 0x0000000809091212 */ /* 0x000fca00078e3cff */
[----:B------:R0:W3:Y:S04]  /*5230*/  @P1 LDG.E.U8 R99, desc[UR18][R8.64] ;  /* 0x0000001208631981 */ /* 0x0000e8000c1e1100 */
[----:B------:R-:W0:Y:S04]  /*5240*/  LDL R8, [R1+0x530] ;  /* 0x0005300001087983 */ /* 0x000e280000100800 */
[----:B------:R-:W0:Y:S01]  /*5250*/  LDL R9, [R1+0x534] ;  /* 0x0005340001097983 */ /* 0x000e220000100800 */
[----:B------:R-:W-:Y:S02]  /*5260*/  PRMT R96, RZ, 0x7610, R96 ;  /* 0x00007610ff607816 */ /* 0x000fe40000000060 */
[----:B0-----:R-:W-:-:S04]  /*5270*/  @P0 LOP3.LUT R9, R9, R8, RZ, 0x3c, !PT ;  /* 0x0000000809090212 */ /* 0x001fc800078e3cff */
[----:B------:R-:W-:-:S04]  /*5280*/  @P0 LOP3.LUT R8, R9, R8, RZ, 0x3c, !PT ;  /* 0x0000000809080212 */ /* 0x000fc800078e3cff */
[----:B------:R-:W-:-:S05]  /*5290*/  @P0 LOP3.LUT R9, R9, R8, RZ, 0x3c, !PT ;  /* 0x0000000809090212 */ /* 0x000fca00078e3cff */
[----:B------:R0:W3:Y:S04]  /*52a0*/  @P0 LDG.E.U8 R96, desc[UR18][R8.64] ;  /* 0x0000001208600981 */ /* 0x0000e8000c1e1100 */
        /* <DEDUP_REMOVED lines=9> */
[----:B------:R4:W3:Y:S02]  /*5340*/  @P2 LDG.E.U8 R97, desc[UR18][R8.64] ;  /* 0x0000001208612981 */ /* 0x0008e4000c1e1100 */
[----:B----4-:R-:W-:Y:S02]  /*5350*/  @P3 IMAD.MOV.U32 R8, RZ, RZ, R10 ;  /* 0x000000ffff083224 */ /* 0x010fe400078e000a */
[----:B--2---:R-:W-:Y:S01]  /*5360*/  @P3 IMAD.MOV.U32 R9, RZ, RZ, R11 ;  /* 0x000000ffff093224 */ /* 0x004fe200078e000b */
[----:B------:R-:W-:Y:S01]  /*5370*/  ISETP.GT.AND P4, PT, R88, 0xf, PT ;  /* 0x0000000f5800780c */ /* 0x000fe20003f84270 */
[----:B------:R-:W2:Y:S04]  /*5380*/  LDL R11, [R1+0x500] ;  /* 0x00050000010b7983 */ /* 0x000ea80000100800 */
[----:B------:R0:W4:Y:S01]  /*5390*/  @P3 LDG.E.U8 R94, desc[UR18][R8.64] ;  /* 0x00000012085e3981 */ /* 0x000122000c1e1100 */
[----:B------:R-:W-:-:S02]  /*53a0*/  PRMT R95, RZ, 0x7610, R95 ;  /* 0x00007610ff5f7816 */ /* 0x000fc4000000005f */
[----:B------:R-:W-:Y:S01]  /*53b0*/  ISETP.GT.AND P1, PT, R88, 0x10, PT ;  /* 0x000000105800780c */ /* 0x000fe20003f24270 */
[----:B------:R-:W2:Y:S04]  /*53c0*/  LDL R10, [R1+0x504] ;  /* 0x00050400010a7983 */ /* 0x000ea80000100800 */
        /* <DEDUP_REMOVED lines=17> */
[----:B------:R-:W-:-:S09]  /*54e0*/  PRMT R93, RZ, 0x7610, R93 ;  /* 0x00007610ff5d7816 */ /* 0x000fd2000000005d */
[----:B0-----:R-:W-:-:S04]  /*54f0*/  @P0 LOP3.LUT R9, R9, R8, RZ, 0x3c, !PT ;  /* 0x0000000809090212 */ /* 0x001fc800078e3cff */
[----:B------:R-:W-:-:S04]  /*5500*/  @P0 LOP3.LUT R8, R9, R8, RZ, 0x3c, !PT ;  /* 0x0000000809080212 */ /* 0x000fc800078e3cff */
[----:B------:R-:W-:-:S05]  /*5510*/  @P0 LOP3.LUT R9, R9, R8, RZ, 0x3c, !PT ;  /* 0x0000000809090212 */ /* 0x000fca00078e3cff */
[----:B------:R0:W4:Y:S02]  /*5520*/  @P0 LDG.E.U8 R93, desc[UR18][R8.64] ;  /* 0x00000012085d0981 */ /* 0x000124000c1e1100 */
[----:B0-----:R-:W-:-:S06]  /*5530*/  PRMT R9, RZ, 0x7610, R9 ;  /* 0x00007610ff097816 */ /* 0x001fcc0000000009 */
[----:B--2---:R0:W2:Y:S04]  /*5540*/  @P2 LDG.E.U8 R9, desc[UR18][R10.64] ;  /* 0x000000120a092981 */ /* 0x0040a8000c1e1100 */
[----:B------:R-:W0:Y:S04]  /*5550*/  LDL R10, [R1+0x4f8] ;  /* 0x0004f800010a7983 */ /* 0x000e280000100800 */
[----:B------:R-:W0:Y:S01]  /*5560*/  LDL R11, [R1+0x4fc] ;  /* 0x0004fc00010b7983 */ /* 0x000e220000100800 */
[----:B------:R-:W-:Y:S02]  /*5570*/  ISETP.GT.AND P3, PT, R88, 0x13, PT ;  /* 0x000000135800780c */ /* 0x000fe40003f64270 */
[----:B------:R-:W-:-:S11]  /*5580*/  PRMT R14, RZ, 0x7610, R14 ;  /* 0x00007610ff0e7816 */ /* 0x000fd6000000000e */
[----:B0-----:R-:W-:-:S04]  /*5590*/  @P3 LOP3.LUT R11, R11, R10, RZ, 0x3c, !PT ;  /* 0x0000000a0b0b3212 */ /* 0x001fc800078e3cff */
[----:B------:R-:W-:-:S04]  /*55a0*/  @P3 LOP3.LUT R10, R11, R10, RZ, 0x3c, !PT ;  /* 0x0000000a0b0a3212 */ /* 0x000fc800078e3cff */
[----:B------:R-:W-:-:S05]  /*55b0*/  @P3 LOP3.LUT R11, R11, R10, RZ, 0x3c, !PT ;  /* 0x0000000a0b0b3212 */ /* 0x000fca00078e3cff */
[----:B------:R0:W2:Y:S04]  /*55c0*/  @P3 LDG.E.U8 R14, desc[UR18][R10.64] ;  /* 0x000000120a0e3981 */ /* 0x0000a8000c1e1100 */
        /* <DEDUP_REMOVED lines=11> */
[----:B-1----:R-:W-:-:S11]  /*5680*/  PRMT R125, RZ, 0x7610, R125 ;  /* 0x00007610ff7d7816 */ /* 0x002fd6000000007d */
[----:B0-----:R-:W-:-:S04]  /*5690*/  @P1 LOP3.LUT R11, R11, R10, RZ, 0x3c, !PT ;  /* 0x0000000a0b0b1212 */ /* 0x001fc800078e3cff */
[----:B------:R-:W-:-:S04]  /*56a0*/  @P1 LOP3.LUT R10, R11, R10, RZ, 0x3c, !PT ;  /* 0x0000000a0b0a1212 */ /* 0x000fc800078e3cff */
[----:B------:R-:W-:-:S05]  /*56b0*/  @P1 LOP3.LUT R11, R11, R10, RZ, 0x3c, !PT ;  /* 0x0000000a0b0b1212 */ /* 0x000fca00078e3cff */
[----:B------:R-:W3:Y:S01]  /*56c0*/  @P1 LDG.E.U8 R125, desc[UR18][R10.64] ;  /* 0x000000120a7d1981 */ /* 0x000ee2000c1e1100 */
[----:B------:R-:W-:-:S03]  /*56d0*/  ISETP.GT.AND P0, PT, R88, 0x16, PT ;  /* 0x000000165800780c */ /* 0x000fc60003f04270 */
[----:B---3--:R0:W-:Y:S04]  /*56e0*/  STL [R1+0x94], R125 ;  /* 0x0000947d01007387 */ /* 0x0081e80000100800 */
[----:B0-----:R-:W3:Y:S04]  /*56f0*/  LDL.LU R125, [R1+0x770] ;  /* 0x00077000017d7983 */ /* 0x001ee80000300800 */
[----:B------:R-:W4:Y:S04]  /*5700*/  LDL R10, [R1+0x4e0] ;  /* 0x0004e000010a7983 */ /* 0x000f280000100800 */
[----:B------:R-:W4:Y:S01]  /*5710*/  LDL R11, [R1+0x4e4] ;  /* 0x0004e400010b7983 */ /* 0x000f220000100800 */
[----:B------:R-:W-:-:S02]  /*5720*/  PRMT R5, RZ, 0x7610, R5 ;  /* 0x00007610ff057816 */ /* 0x000fc40000000005 */
[----:B----4-:R-:W-:-:S04]  /*5730*/  @P0 LOP3.LUT R11, R11, R10, RZ, 0x3c, !PT ;  /* 0x0000000a0b0b0212 */ /* 0x010fc800078e3cff */
[----:B------:R-:W-:-:S04]  /*5740*/  @P0 LOP3.LUT R10, R11, R10, RZ, 0x3c, !PT ;  /* 0x0000000a0b0a0212 */ /* 0x000fc800078e3cff */
[----:B------:R-:W-:-:S05]  /*5750*/  @P0 LOP3.LUT R11, R11, R10, RZ, 0x3c, !PT ;  /* 0x0000000a0b0b0212 */ /* 0x000fca00078e3cff */
[----:B------:R-:W4:Y:S01]  /*5760*/  @P0 LDG.E.U8 R5, desc[UR18][R10.64] ;  /* 0x000000120a050981 */ /* 0x000f22000c1e1100 */
[----:B------:R-:W-:-:S03]  /*5770*/  ISETP.GT.AND P2, PT, R88, 0x17, PT ;  /* 0x000000175800780c */ /* 0x000fc60003f44270 */
[----:B----4-:R0:W-:Y:S04]  /*5780*/  STL [R1+0xac], R5 ;  /* 0x0000ac0501007387 */ /* 0x0101e80000100800 */
[----:B0-----:R-:W4:Y:S04]  /*5790*/  LDL.LU R5, [R1+0x76c] ;  /* 0x00076c0001057983 */ /* 0x001f280000300800 */
[----:B------:R-:W2:Y:S04]  /*57a0*/  LDL R10, [R1+0x4d8] ;  /* 0x0004d800010a7983 */ /* 0x000ea80000100800 */
[----:B------:R-:W2:Y:S01]  /*57b0*/  LDL R11, [R1+0x4dc] ;  /* 0x0004dc00010b7983 */ /* 0x000ea20000100800 */
[----:B------:R-:W-:-:S02]  /*57c0*/  PRMT R124, RZ, 0x7610, R124 ;  /* 0x00007610ff7c7816 */ /* 0x000fc4000000007c */
[----:B--2---:R-:W-:-:S04]  /*57d0*/  @P2 LOP3.LUT R11, R11, R10, RZ, 0x3c, !PT ;  /* 0x0000000a0b0b2212 */ /* 0x004fc800078e3cff */
[----:B------:R-:W-:-:S04]  /*57e0*/  @P2 LOP3.LUT R10, R11, R10, RZ, 0x3c, !PT ;  /* 0x0000000a0b0a2212 */ /* 0x000fc800078e3cff */
[----:B------:R-:W-:-:S05]  /*57f0*/  @P2 LOP3.LUT R11, R11, R10, RZ, 0x3c, !PT ;  /* 0x0000000a0b0b2212 */ /* 0x000fca00078e3cff */
[----:B------:R-:W2:Y:S01]  /*5800*/  @P2 LDG.E.U8 R124, desc[UR18][R10.64] ;  /* 0x000000120a7c2981 */ /* 0x000ea2000c1e1100 */
[----:B------:R-:W-:-:S03]  /*5810*/  ISETP.GT.AND P3, PT, R88, 0x18, PT ;  /* 0x000000185800780c */ /* 0x000fc60003f64270 */
[----:B--2---:R0:W-:Y:S04]  /*5820*/  STL [R1+0x9c], R124 ;  /* 0x00009c7c01007387 */ /* 0x0041e80000100800 */
[----:B0-----:R-:W2:Y:S04]  /*5830*/  LDL.LU R124, [R1+0x768] ;  /* 0x00076800017c7983 */ /* 0x001ea80000300800 */
[----:B------:R-:W4:Y:S04]  /*5840*/  LDL R10, [R1+0x4d0] ;  /* 0x0004d000010a7983 */ /* 0x000f280000100800 */
[----:B------:R-:W4:Y:S01]  /*5850*/  LDL R11, [R1+0x4d4] ;  /* 0x0004d400010b7983 */ /* 0x000f220000100800 */
[----:B---3--:R-:W-:-:S02]  /*5860*/  PRMT R125, RZ, 0x7610, R125 ;  /* 0x00007610ff7d7816 */ /* 0x008fc4000000007d */
[----:B----4-:R-:W-:-:S04]  /*5870*/  @P3 LOP3.LUT R11, R11, R10, RZ, 0x3c, !PT ;  /* 0x0000000a0b0b3212 */ /* 0x010fc800078e3cff */
        /* <DEDUP_REMOVED lines=18> */
[----:B---3--:R-:W-:-:S02]  /*59a0*/  PRMT R125, RZ, 0x7610, R125 ;  /* 0x00007610ff7d7816 */ /* 0x008fc4000000007d */
[----:B--2---:R-:W-:-:S04]  /*59b0*/  @P1 LOP3.LUT R11, R11, R10, RZ, 0x3c, !PT ;  /* 0x0000000a0b0b1212 */ /* 0x004fc800078e3cff */
[----:B------:R-:W-:-:S04]  /*59c0*/  @P1 LOP3.LUT R10, R11, R10, RZ, 0x3c, !PT ;  /* 0x0000000a0b0a1212 */ /* 0x000fc800078e3cff */
[----:B------:R-:W-:-:S05]  /*59d0*/  @P1 LOP3.LUT R11, R11, R10, RZ, 0x3c, !PT ;  /* 0x0000000a0b0b1212 */ /* 0x000fca00078e3cff */
[----:B------:R-:W2:Y:S01]  /*59e0*/  @P1 LDG.E.U8 R125, desc[UR18][R10.64] ;  /* 0x000000120a7d1981 */ /* 0x000ea2000c1e1100 */
[----:B------:R-:W-:-:S03]  /*59f0*/  ISETP.GT.AND P0, PT, R88, 0x1b, PT ;  /* 0x0000001b5800780c */ /* 0x000fc60003f04270 */
[----:B--2---:R0:W-:Y:S04]  /*5a00*/  STL [R1+0xa8], R125 ;  /* 0x0000a87d01007387 */ /* 0x0041e80000100800 */
[----:B0-----:R-:W2:Y:S04]  /*5a10*/  LDL.LU R125, [R1+0x75c] ;  /* 0x00075c00017d7983 */ /* 0x001ea80000300800 */
[----:B------:R-:W3:Y:S04]  /*5a20*/  LDL R10, [R1+0x4b8] ;  /* 0x0004b800010a7983 */ /* 0x000ee80000100800 */
[----:B------:R-:W3:Y:S01]  /*5a30*/  LDL R11, [R1+0x4bc] ;  /* 0x0004bc00010b7983 */ /* 0x000ee20000100800 */
[----:B----4-:R-:W-:-:S02]  /*5a40*/  PRMT R5, RZ, 0x7610, R5 ;  /* 0x00007610ff057816 */ /* 0x010fc40000000005 */
[----:B---3--:R-:W-:-:S04]  /*5a50*/  @P0 LOP3.LUT R11, R11, R10, RZ, 0x3c, !PT ;  /* 0x0000000a0b0b0212 */ /* 0x008fc800078e3cff */
        /* <DEDUP_REMOVED lines=16> */
[----:B------:R-:W3:Y:S04]  /*5b60*/  LDL R10, [R1+0x4a8] ;  /* 0x0004a800010a7983 */ /* 0x000ee80000100800 */
[----:B------:R-:W3:Y:S01]  /*5b70*/  LDL R11, [R1+0x4ac] ;  /* 0x0004ac00010b7983 */ /* 0x000ee20000100800 */
[----:B--2---:R-:W-:-:S02]  /*5b80*/  PRMT R125, RZ, 0x7610, R125 ;  /* 0x00007610ff7d7816 */ /* 0x004fc4000000007d */
[----:B---3--:R-:W-:-:S04]  /*5b90*/  @P3 LOP3.LUT R11, R11, R10, RZ, 0x3c, !PT ;  /* 0x0000000a0b0b3212 */ /* 0x008fc800078e3cff */
        /* <DEDUP_REMOVED lines=8> */
[----:B------:R-:W-:-:S02]  /*5c20*/  PRMT R5, RZ, 0x7610, R5 ;  /* 0x00007610ff057816 */ /* 0x000fc40000000005 */
        /* <DEDUP_REMOVED lines=9> */
[----:B--2---:R-:W-:-:S02]  /*5cc0*/  PRMT R125, RZ, 0x7610, R125 ;  /* 0x00007610ff7d7816 */ /* 0x004fc4000000007d */
[----:B----4-:R-:W-:-:S04]  /*5cd0*/  @P1 LOP3.LUT R11, R11, R10, RZ, 0x3c, !PT ;  /* 0x0000000a0b0b1212 */ /* 0x010fc800078e3cff */
        /* <DEDUP_REMOVED lines=28> */
[----:B------:R-:W-:-:S02]  /*5ea0*/  PRMT R0, RZ, 0x7610, R0 ;  /* 0x00007610ff007816 */ /* 0x000fc40000000000 */
[----:B----4-:R-:W-:-:S04]  /*5eb0*/  @P3 LOP3.LUT R11, R11, R10, RZ, 0x3c, !PT ;  /* 0x0000000a0b0b3212 */ /* 0x010fc800078e3cff */
[----:B------:R-:W-:-:S04]  /*5ec0*/  @P3 LOP3.LUT R10, R11, R10, RZ, 0x3c, !PT ;  /* 0x0000000a0b0a3212 */ /* 0x000fc800078e3cff */
[----:B------:R-:W-:-:S05]  /*5ed0*/  @P3 LOP3.LUT R11, R11, R10, RZ, 0x3c, !PT ;  /* 0x0000000a0b0b3212 */ /* 0x000fca00078e3cff */
[----:B------:R0:W4:Y:S04]  /*5ee0*/  @P3 LDG.E.U8 R0, desc[UR18][R10.64] ;  /* 0x000000120a003981 */ /* 0x000128000c1e1100 */
[----:B------:R-:W0:Y:S04]  /*5ef0*/  LDL R10, [R1+0x478] ;  /* 0x00047800010a7983 */ /* 0x000e280000100800 */
[----:B------:R-:W0:Y:S01]  /*5f00*/  LDL R11, [R1+0x47c] ;  /* 0x00047c00010b7983 */ /* 0x000e220000100800 */
[----:B------:R-:W-:Y:S02]  /*5f10*/  ISETP.GT.AND P4, PT, R88, 0x23, PT ;  /* 0x000000235800780c */ /* 0x000fe40003f84270 */
[----:B---3--:R-:W-:-:S11]  /*5f20*/  PRMT R5, RZ, 0x7610, R5 ;  /* 0x00007610ff057816 */ /* 0x008fd60000000005 */
        /* <DEDUP_REMOVED lines=473> */
[----:B------:R-:W3:Y:S04]  /*7cc0*/  @P0 LDG.E.U8 R106, desc[UR18][R10.64] ;  /* 0x000000120a6a0981 */ /* 0x000ee8000c1e1100 */
[----:B------:R-:W2:Y:S04]  /*7cd0*/  LDL R10, [R1+0x2ec] ;  /* 0x0002ec00010a7983 */ /* 0x000ea80000100800 */
[----:B------:R-:W2:Y:S01]  /*7ce0*/  LDL R11, [R1+0x2f0] ;  /* 0x0002f000010b7983 */ /* 0x000ea20000100800 */
[C---:B------:R-:W-:Y:S02]  /*7cf0*/  ISETP.GT.AND P2, PT, R88.reuse, 0x53, PT ;  /* 0x000000535800780c */ /* 0x040fe40003f44270 */
[----:B------:R-:W-:Y:S01]  /*7d00*/  PRMT R2, RZ, 0x7610, R2 ;  /* 0x00007610ff027816 */ /* 0x000fe20000000002 */
[----:B---3--:R0:W-:Y:S01]  /*7d10*/  STL [R1+0x1c], R106 ;  /* 0x00001c6a01007387 */ /* 0x0081e20000100800 */
[----:B------:R-:W-:-:S02]  /*7d20*/  ISETP.GT.AND P3, PT, R88, 0x54, PT ;  /* 0x000000545800780c */ /* 0x000fc40003f64270 */
[----:B------:R-:W-:Y:S01]  /*7d30*/  PRMT R17, RZ, 0x7610, R17 ;  /* 0x00007610ff117816 */ /* 0x000fe20000000011 */
[----:B0-----:R-:W3:Y:S06]  /*7d40*/  LDL R106, [R1+0x2d0] ;  /* 0x0002d000016a7983 */ /* 0x001eec0000100800 */
[----:B--2---:R-:W-:-:S04]  /*7d50*/  @P2 LOP3.LUT R11, R11, R10, RZ, 0x3c, !PT ;  /* 0x0000000a0b0b2212 */ /* 0x004fc800078e3cff */
        /* <DEDUP_REMOVED lines=25> */
[----:B------:R-:W-:Y:S02]  /*7ef0*/  PRMT R3, RZ, 0x7610, R3 ;  /* 0x00007610ff037816 */ /* 0x000fe40000000003 */
[----:B------:R-:W-:Y:S02]  /*7f00*/  ISETP.GT.AND P2, PT, R88, 0x58, PT ;  /* 0x000000585800780c */ /* 0x000fe40003f44270 */
[----:B------:R-:W-:Y:S01]  /*7f10*/  PRMT R21, RZ, 0x7610, R21 ;  /* 0x00007610ff157816 */ /* 0x000fe20000000015 */
[----:B0-----:R-:W3:Y:S02]  /*7f20*/  LDL R107, [R1+0x2b8] ;  /* 0x0002b800016b7983 */ /* 0x001ee40000100800 */
[----:B--2---:R-:W-:-:S04]  /*7f30*/  @P1 LOP3.LUT R11, R11, R10, RZ, 0x3c, !PT ;  /* 0x0000000a0b0b1212 */ /* 0x004fc800078e3cff */
[----:B------:R-:W-:-:S04]  /*7f40*/  @P1 LOP3.LUT R10, R11, R10, RZ, 0x3c, !PT ;  /* 0x0000000a0b0a1212 */ /* 0x000fc800078e3cff */
[----:B------:R-:W-:-:S05]  /*7f50*/  @P1 LOP3.LUT R11, R11, R10, RZ, 0x3c, !PT ;  /* 0x0000000a0b0b1212 */ /* 0x000fca00078e3cff */
[----:B------:R0:W2:Y:S04]  /*7f60*/  @P1 LDG.E.U8 R4, desc[UR18][R10.64] ;  /* 0x000000120a041981 */ /* 0x0000a8000c1e1100 */
[----:B------:R-:W4:Y:S01]  /*7f70*/  LDL R11, [R1+0x2cc] ;  /* 0x0002cc00010b7983 */ /* 0x000f220000100800 */
[----:B0-----:R-:W-:-:S03]  /*7f80*/  @P0 IMAD.MOV.U32 R10, RZ, RZ, R106 ;  /* 0x000000ffff0a0224 */ /* 0x001fc600078e006a */
[----:B------:R-:W2:Y:S04]  /*7f90*/  LDL R106, [R1+0x2a0] ;  /* 0x0002a000016a7983 */ /* 0x000ea80000100800 */
[----:B----4-:R0:W4:Y:S04]  /*7fa0*/  @P0 LDG.E.U8 R3, desc[UR18][R10.64] ;  /* 0x000000120a030981 */ /* 0x010128000c1e1100 */
[----:B------:R-:W0:Y:S04]  /*7fb0*/  LDL R10, [R1+0x2c4] ;  /* 0x0002c400010a7983 */ /* 0x000e280000100800 */
[----:B------:R-:W0:Y:S02]  /*7fc0*/  LDL R11, [R1+0x2c8] ;  /* 0x0002c800010b7983 */ /* 0x000e240000100800 */
[----:B0-----:R-:W-:-:S04]  /*7fd0*/  @P2 LOP3.LUT R11, R11, R10, RZ, 0x3c, !PT ;  /* 0x0000000a0b0b2212 */ /* 0x001fc800078e3cff */
        /* <DEDUP_REMOVED lines=13> */
[C---:B------:R-:W-:Y:S02]  /*80b0*/  ISETP.GT.AND P4, PT, R88.reuse, 0x5a, PT ;  /* 0x0000005a5800780c */ /* 0x040fe40003f84270 */
[----:B------:R-:W-:Y:S01]  /*80c0*/  PRMT R7, RZ, 0x7610, R7 ;  /* 0x00007610ff077816 */ /* 0x000fe20000000007 */
[----:B--2---:R0:W-:Y:S04]  /*80d0*/  STL [R1+0xc], R18 ;  /* 0x00000c1201007387 */ /* 0x0041e80000100800 */
[----:B0-----:R-:W2:Y:S04]  /*80e0*/  LDL.LU R18, [R1+0x678] ;  /* 0x0006780001127983 */ /* 0x001ea80000300800 */
[----:B------:R-:W4:Y:S02]  /*80f0*/  LDL R11, [R1+0x2b4] ;  /* 0x0002b400010b7983 */ /* 0x000f240000100800 */
[----:B------:R-:W-:Y:S01]  /*8100*/  @P4 IMAD.MOV.U32 R10, RZ, RZ, R107 ;  /* 0x000000ffff0a4224 */ /* 0x000fe200078e006b */
[----:B------:R-:W-:-:S02]  /*8110*/  ISETP.GT.AND P0, PT, R88, 0x5b, PT ;  /* 0x0000005b5800780c */ /* 0x000fc40003f04270 */
[----:B------:R-:W-:Y:S01]  /*8120*/  PRMT R6, RZ, 0x7610, R6 ;  /* 0x00007610ff067816 */ /* 0x000fe20000000006 */
[----:B------:R-:W3:Y:S04]  /*8130*/  LDL R107, [R1+0x290] ;  /* 0x00029000016b7983 */ /* 0x000ee80000100800 */
[----:B----4-:R0:W4:Y:S04]  /*8140*/  @P4 LDG.E.U8 R7, desc[UR18][R10.64] ;  /* 0x000000120a074981 */ /* 0x010128000c1e1100 */
        /* <DEDUP_REMOVED lines=13> */
[----:B------:R-:W2:Y:S01]  /*8220*/  @P1 LDG.E.U8 R20, desc[UR18][R10.64] ;  /* 0x000000120a141981 */ /* 0x000ea2000c1e1100 */
[----:B------:R-:W-:Y:S02]  /*8230*/  ISETP.GT.AND P2, PT, R88, 0x5d, PT ;  /* 0x0000005d5800780c */ /* 0x000fe40003f44270 */
[----:B------:R-:W-:Y:S01]  /*8240*/  PRMT R12, RZ, 0x7610, R12 ;  /* 0x00007610ff0c7816 */ /* 0x000fe2000000000c */
[----:B--2---:R0:W-:Y:S04]  /*8250*/  STL [R1+0x4], R20 ;  /* 0x0000041401007387 */ /* 0x0041e80000100800 */
[----:B0-----:R-:W2:Y:S04]  /*8260*/  LDL.LU R20, [R1+0x674] ;  /* 0x0006740001147983 */ /* 0x001ea80000300800 */
[----:B------:R-:W3:Y:S02]  /*8270*/  LDL R11, [R1+0x29c] ;  /* 0x00029c00010b7983 */ /* 0x000ee40000100800 */
[----:B------:R-:W-:-:S02]  /*8280*/  @P2 IMAD.MOV.U32 R10, RZ, RZ, R106 ;  /* 0x000000ffff0a2224 */ /* 0x000fc400078e006a */
[----:B------:R-:W4:Y:S04]  /*8290*/  LDL R106, [R1+0x280] ;  /* 0x00028000016a7983 */ /* 0x000f280000100800 */
[----:B---3--:R-:W3:Y:S01]  /*82a0*/  @P2 LDG.E.U8 R12, desc[UR18][R10.64] ;  /* 0x000000120a0c2981 */ /* 0x008ee2000c1e1100 */
[----:B------:R-:W-:-:S03]  /*82b0*/  ISETP.GT.AND P0, PT, R88, 0x5e, PT ;  /* 0x0000005e5800780c */ /* 0x000fc60003f04270 */
[----:B---3--:R0:W-:Y:S04]  /*82c0*/  STL [R1], R12 ;  /* 0x0000000c01007387 */ /* 0x0081e80000100800 */
[----:B0-----:R-:W3:Y:S04]  /*82d0*/  LDL.LU R12, [R1+0x670] ;  /* 0x00067000010c7983 */ /* 0x001ee80000300800 */
[----:B------:R-:W2:Y:S04]  /*82e0*/  LDL R10, [R1+0x294] ;  /* 0x00029400010a7983 */ /* 0x000ea80000100800 */
[----:B------:R-:W2:Y:S01]  /*82f0*/  LDL R11, [R1+0x298] ;  /* 0x00029800010b7983 */ /* 0x000ea20000100800 */
[----:B------:R-:W-:-:S02]  /*8300*/  PRMT R5, RZ, 0x7610, R5 ;  /* 0x00007610ff057816 */ /* 0x000fc40000000005 */
[----:B------:R-:W-:Y:S02]  /*8310*/  ISETP.GT.AND P1, PT, R88, 0x5f, PT ;  /* 0x0000005f5800780c */ /* 0x000fe40003f24270 */
[----:B--2---:R-:W-:-:S04]  /*8320*/  @P0 LOP3.LUT R11, R11, R10, RZ, 0x3c, !PT ;  /* 0x0000000a0b0b0212 */ /* 0x004fc800078e3cff */
[----:B------:R-:W-:-:S04]  /*8330*/  @P0 LOP3.LUT R10, R11, R10, RZ, 0x3c, !PT ;  /* 0x0000000a0b0a0212 */ /* 0x000fc800078e3cff */
[----:B------:R-:W-:-:S05]  /*8340*/  @P0 LOP3.LUT R11, R11, R10, RZ, 0x3c, !PT ;  /* 0x0000000a0b0b0212 */ /* 0x000fca00078e3cff */
[----:B------:R0:W2:Y:S04]  /*8350*/  @P0 LDG.E.U8 R5, desc[UR18][R10.64] ;  /* 0x000000120a050981 */ /* 0x0000a8000c1e1100 */
[----:B------:R-:W4:Y:S01]  /*8360*/  LDL R11, [R1+0x28c] ;  /* 0x00028c00010b7983 */ /* 0x000f220000100800 */
[----:B------:R-:W-:Y:S01]  /*8370*/  PRMT R125, RZ, 0x7610, R125 ;  /* 0x00007610ff7d7816 */ /* 0x000fe2000000007d */
[----:B0-----:R-:W-:Y:S01]  /*8380*/  @P1 IMAD.MOV.U32 R10, RZ, RZ, R107 ;  /* 0x000000ffff0a1224 */ /* 0x001fe200078e006b */
[----:B------:R-:W-:Y:S01]  /*8390*/  ISETP.GT.AND P0, PT, R88, 0x60, PT ;  /* 0x000000605800780c */ /* 0x000fe20003f04270 */
[----:B------:R-:W3:Y:S04]  /*83a0*/  LDL R107, [R1+0x270] ;  /* 0x00027000016b7983 */ /* 0x000ee80000100800 */
[----:B----4-:R0:W4:Y:S04]  /*83b0*/  @P1 LDG.E.U8 R125, desc[UR18][R10.64] ;  /* 0x000000120a7d1981 */ /* 0x010128000c1e1100 */
[----:B------:R-:W0:Y:S04]  /*83c0*/  LDL R10, [R1+0x284] ;  /* 0x00028400010a7983 */ /* 0x000e280000100800 */
[----:B------:R-:W0:Y:S01]  /*83d0*/  LDL R11, [R1+0x288] ;  /* 0x00028800010b7983 */ /* 0x000e220000100800 */
[----:B------:R-:W-:-:S02]  /*83e0*/  PRMT R124, RZ, 0x7610, R124 ;  /* 0x00007610ff7c7816 */ /* 0x000fc4000000007c */
[----:B------:R-:W-:Y:S02]  /*83f0*/  ISETP.GT.AND P1, PT, R88, 0x61, PT ;  /* 0x000000615800780c */ /* 0x000fe40003f24270 */
[----:B0-----:R-:W-:-:S04]  /*8400*/  @P0 LOP3.LUT R11, R11, R10, RZ, 0x3c, !PT ;  /* 0x0000000a0b0b0212 */ /* 0x001fc800078e3cff */
[----:B------:R-:W-:-:S04]  /*8410*/  @P0 LOP3.LUT R10, R11, R10, RZ, 0x3c, !PT ;  /* 0x0000000a0b0a0212 */ /* 0x000fc800078e3cff */
[----:B------:R-:W-:-:S05]  /*8420*/  @P0 LOP3.LUT R11, R11, R10, RZ, 0x3c, !PT ;  /* 0x0000000a0b0b0212 */ /* 0x000fca00078e3cff */
[----:B------:R0:W2:Y:S04]  /*8430*/  @P0 LDG.E.U8 R124, desc[UR18][R10.64] ;  /* 0x000000120a7c0981 */ /* 0x0000a8000c1e1100 */
[----:B------:R-:W3:Y:S01]  /*8440*/  LDL R11, [R1+0x27c] ;  /* 0x00027c00010b7983 */ /* 0x000ee20000100800 */
[----:B------:R-:W-:Y:S01]  /*8450*/  PRMT R123, RZ, 0x7610, R123 ;  /* 0x00007610ff7b7816 */ /* 0x000fe2000000007b */
[----:B0-----:R-:W-:Y:S01]  /*8460*/  @P1 IMAD.MOV.U32 R10, RZ, RZ, R106 ;  /* 0x000000ffff0a1224 */ /* 0x001fe200078e006a */
[----:B------:R-:W-:Y:S01]  /*8470*/  ISETP.GT.AND P0, PT, R88, 0x62, PT ;  /* 0x000000625800780c */ /* 0x000fe20003f04270 */
[----:B------:R-:W4:Y:S04]  /*8480*/  LDL R106, [R1+0x260] ;  /* 0x00026000016a7983 */ /* 0x000f280000100800 */
[----:B---3--:R0:W3:Y:S04]  /*8490*/  @P1 LDG.E.U8 R123, desc[UR18][R10.64] ;  /* 0x000000120a7b1981 */ /* 0x0080e8000c1e1100 */
[----:B------:R-:W0:Y:S04]  /*84a0*/  LDL R10, [R1+0x274] ;  /* 0x00027400010a7983 */ /* 0x000e280000100800 */
[----:B------:R-:W0:Y:S01]  /*84b0*/  LDL R11, [R1+0x278] ;  /* 0x00027800010b7983 */ /* 0x000e220000100800 */
[----:B------:R-:W-:-:S02]  /*84c0*/  PRMT R122, RZ, 0x7610, R122 ;  /* 0x00007610ff7a7816 */ /* 0x000fc4000000007a */
[----:B------:R-:W-:Y:S02]  /*84d0*/  ISETP.GT.AND P1, PT, R88, 0x63, PT ;  /* 0x000000635800780c */ /* 0x000fe40003f24270 */
[----:B0-----:R-:W-:-:S04]  /*84e0*/  @P0 LOP3.LUT R11, R11, R10, RZ, 0x3c, !PT ;  /* 0x0000000a0b0b0212 */ /* 0x001fc800078e3cff */
[----:B------:R-:W-:-:S04]  /*84f0*/  @P0 LOP3.LUT R10, R11, R10, RZ, 0x3c, !PT ;  /* 0x0000000a0b0a0212 */ /* 0x000fc800078e3cff */
[----:B------:R-:W-:-:S05]  /*8500*/  @P0 LOP3.LUT R11, R11, R10, RZ, 0x3c, !PT ;  /* 0x0000000a0b0b0212 */ /* 0x000fca00078e3cff */
[----:B------:R0:W3:Y:S04]  /*8510*/  @P0 LDG.E.U8 R122, desc[UR18][R10.64] ;  /* 0x000000120a7a0981 */ /* 0x0000e8000c1e1100 */
[----:B------:R-:W2:Y:S01]  /*8520*/  LDL R11, [R1+0x26c] ;  /* 0x00026c00010b7983 */ /* 0x000ea20000100800 */
[----:B------:R-:W-:Y:S01]  /*8530*/  PRMT R121, RZ, 0x7610, R121 ;  /* 0x00007610ff797816 */ /* 0x000fe20000000079 */
[----:B0-----:R-:W-:Y:S01]  /*8540*/  @P1 IMAD.MOV.U32 R10, RZ, RZ, R107 ;  /* 0x000000ffff0a1224 */ /* 0x001fe200078e006b */
[----:B------:R-:W-:Y:S01]  /*8550*/  ISETP.GT.AND P0, PT, R88, 0x64, PT ;  /* 0x000000645800780c */ /* 0x000fe20003f04270 */
[----:B------:R-:W3:Y:S04]  /*8560*/  LDL R107, [R1+0x250] ;  /* 0x00025000016b7983 */ /* 0x000ee80000100800 */
[----:B--2---:R0:W2:Y:S04]  /*8570*/  @P1 LDG.E.U8 R121, desc[UR18][R10.64] ;  /* 0x000000120a791981 */ /* 0x0040a8000c1e1100 */
        /* <DEDUP_REMOVED lines=10> */
[----:B----4-:R-:W-:Y:S01]  /*8620*/  @P1 IMAD.MOV.U32 R10, RZ, RZ, R106 ;  /* 0x000000ffff0a1224 */ /* 0x010fe200078e006a */
        /* <DEDUP_REMOVED lines=144> */
[----:B------:R-:W3:Y:S01]  /*8f30*/  LDL R11, [R1+0x1b4] ;  /* 0x0001b400010b7983 */ /* 0x000ee20000100800 */
[----:B------:R-:W-:Y:S02]  /*8f40*/  ISETP.GT.AND P0, PT, R88, 0x7a, PT ;  /* 0x0000007a5800780c */ /* 0x000fe40003f04270 */
[----:B------:R-:W-:-:S11]  /*8f50*/  PRMT R12, RZ, 0x7610, R12 ;  /* 0x00007610ff0c7816 */ /* 0x000fd6000000000c */
[----:B----4-:R-:W-:Y:S01]  /*8f60*/  @P0 IMAD.MOV.U32 R10, RZ, RZ, R106 ;  /* 0x000000ffff0a0224 */ /* 0x010fe200078e006a */
[----:B------:R-:W-:Y:S01]  /*8f70*/  LOP3.LUT R19, R19, 0xffff, RZ, 0xc0, !PT ;  /* 0x0000ffff13137812 */ /* 0x000fe200078ec0ff */
[----:B------:R-:W4:Y:S04]  /*8f80*/  LDL R106, [R1+0x1a0] ;  /* 0x0001a000016a7983 */ /* 0x000f280000100800 */
[----:B---3--:R0:W3:Y:S04]  /*8f90*/  @P0 LDG.E.U8 R12, desc[UR18][R10.64] ;  /* 0x000000120a0c0981 */ /* 0x0080e8000c1e1100 */
[----:B------:R-:W2:Y:S01]  /*8fa0*/  LDL R11, [R1+0x1ac] ;  /* 0x0001ac00010b7983 */ /* 0x000ea20000100800 */
[----:B------:R-:W-:-:S02]  /*8fb0*/  ISETP.GT.AND P0, PT, R88, 0x7b, PT ;  /* 0x0000007b5800780c */ /* 0x000fc40003f04270 */
[----:B------:R-:W-:-:S04]  /*8fc0*/  LOP3.LUT R105, R105, 0xffff, RZ, 0xc0, !PT ;  /* 0x0000ffff69697812 */ /* 0x000fc800078ec0ff */
[----:B0-----:R-:W-:Y:S02]  /*8fd0*/  PRMT R10, R19, 0x3340, R105 ;  /* 0x00003340130a7816 */ /* 0x001fe40000000069 */
[----:B------:R-:W-:-:S03]  /*8fe0*/  PRMT R19, RZ, 0x7610, R19 ;  /* 0x00007610ff137816 */ /* 0x000fc60000000013 */
[----:B------:R0:W-:Y:S02]  /*8ff0*/  STL [R1+0x5c4], R10 ;  /* 0x0005c40a01007387 */ /* 0x0001e40000100800 */
[----:B0-----:R-:W-:-:S05]  /*9000*/  @P0 IMAD.MOV.U32 R10, RZ, RZ, R107 ;  /* 0x000000ffff0a0224 */ /* 0x001fca00078e006b */
[----:B--2---:R0:W2:Y:S04]  /*9010*/  @P0 LDG.E.U8 R19, desc[UR18][R10.64] ;  /* 0x000000120a130981 */ /* 0x0040a8000c1e1100 */
[----:B------:R-:W0:Y:S04]  /*9020*/  LDL R10, [R1+0x1a4] ;  /* 0x0001a400010a7983 */ /* 0x000e280000100800 */
[----:B------:R-:W0:Y:S01]  /*9030*/  LDL R11, [R1+0x1a8] ;  /* 0x0001a800010b7983 */ /* 0x000e220000100800 */
[----:B------:R-:W-:Y:S02]  /*9040*/  ISETP.GT.AND P0, PT, R88, 0x7c, PT ;  /* 0x0000007c5800780c */ /* 0x000fe40003f04270 */
[----:B------:R-:W-:-:S02]  /*9050*/  LOP3.LUT R22, R22, 0xffff, RZ, 0xc0, !PT ;  /* 0x0000ffff16167812 */ /* 0x000fc400078ec0ff */
[----:B------:R-:W-:-:S04]  /*9060*/  LOP3.LUT R104, R104, 0xffff, RZ, 0xc0, !PT ;  /* 0x0000ffff68687812 */ /* 0x000fc800078ec0ff */
[----:B------:R-:W-:Y:S02]  /*9070*/  PRMT R107, R22, 0x3340, R104 ;  /* 0x00003340166b7816 */ /* 0x000fe40000000068 */
[----:B------:R-:W-:-:S03]  /*9080*/  PRMT R22, RZ, 0x7610, R22 ;  /* 0x00007610ff167816 */ /* 0x000fc60000000016 */
[----:B------:R1:W-:Y:S04]  /*9090*/  STL [R1+0x5c0], R107 ;  /* 0x0005c06b01007387 */ /* 0x0003e80000100800 */
[----:B-1----:R-:W3:Y:S01]  /*90a0*/  LDL.LU R107, [R1+0x66c] ;  /* 0x00066c00016b7983 */ /* 0x002ee20000300800 */
[----:B0-----:R-:W-:-:S04]  /*90b0*/  @P0 LOP3.LUT R11, R11, R10, RZ, 0x3c, !PT ;  /* 0x0000000a0b0b0212 */ /* 0x001fc800078e3cff */
[----:B------:R-:W-:-:S04]  /*90c0*/  @P0 LOP3.LUT R10, R11, R10, RZ, 0x3c, !PT ;  /* 0x0000000a0b0a0212 */ /* 0x000fc800078e3cff */
[----:B------:R-:W-:-:S05]  /*90d0*/  @P0 LOP3.LUT R11, R11, R10, RZ, 0x3c, !PT ;  /* 0x0000000a0b0b0212 */ /* 0x000fca00078e3cff */
[----:B------:R4:W2:Y:S04]  /*90e0*/  @P0 LDG.E.U8 R22, desc[UR18][R10.64] ;  /* 0x000000120a160981 */ /* 0x0008a8000c1e1100 */
[----:B------:R-:W3:Y:S01]  /*90f0*/  LDL R11, [R1+0x19c] ;  /* 0x00019c00010b7983 */ /* 0x000ee20000100800 */
[----:B------:R-:W-:Y:S02]  /*9100*/  ISETP.GT.AND P0, PT, R88, 0x7d, PT ;  /* 0x0000007d5800780c */ /* 0x000fe40003f04270 */
[----:B------:R-:W-:Y:S02]  /*9110*/  LOP3.LUT R89, R89, 0xffff, RZ, 0xc0, !PT ;  /* 0x0000ffff59597812 */ /* 0x000fe400078ec0ff */
[----:B------:R-:W-:-:S09]  /*9120*/  LOP3.LUT R103, R103, 0xffff, RZ, 0xc0, !PT ;  /* 0x0000ffff67677812 */ /* 0x000fd200078ec0ff */
[----:B----4-:R-:W-:Y:S01]  /*9130*/  @P0 IMAD.MOV.U32 R10, RZ, RZ, R106 ;  /* 0x000000ffff0a0224 */ /* 0x010fe200078e006a */
[----:B--2---:R0:W-:Y:S02]  /*9140*/  STL [R1+0x654], R22 ;  /* 0x0006541601007387 */ /* 0x0041e40000100800 */
[----:B0-----:R-:W-:Y:S02]  /*9150*/  PRMT R22, R89, 0x3340, R103 ;  /* 0x0000334059167816 */ /* 0x001fe40000000067 */
[----:B------:R-:W-:-:S03]  /*9160*/  PRMT R89, RZ, 0x7610, R89 ;  /* 0x00007610ff597816 */ /* 0x000fc60000000059 */
[----:B------:R0:W-:Y:S04]  /*9170*/  STL [R1+0x5bc], R22 ;  /* 0x0005bc1601007387 */ /* 0x0001e80000100800 */
[----:B---3--:R1:W2:Y:S01]  /*9180*/  @P0 LDG.E.U8 R89, desc[UR18][R10.64] ;  /* 0x000000120a590981 */ /* 0x0082a2000c1e1100 */
[----:B------:R-:W-:Y:S02]  /*9190*/  LOP3.LUT R23, R23, 0xffff, RZ, 0xc0, !PT ;  /* 0x0000ffff17177812 */ /* 0x000fe400078ec0ff */
[----:B------:R-:W-:Y:S01]  /*91a0*/  LOP3.LUT R102, R102, 0xffff, RZ, 0xc0, !PT ;  /* 0x0000ffff66667812 */ /* 0x000fe200078ec0ff */
[----:B0-----:R-:W3:Y:S04]  /*91b0*/  LDL R22, [R1+0x190] ;  /* 0x0001900001167983 */ /* 0x001ee80000100800 */
[----:B------:R-:W1:Y:S04]  /*91c0*/  LDL R10, [R1+0x194] ;  /* 0x00019400010a7983 */ /* 0x000e680000100800 */
[----:B------:R-:W1:Y:S01]  /*91d0*/  LDL R11, [R1+0x198] ;  /* 0x00019800010b7983 */ /* 0x000e620000100800 */
[----:B------:R-:W-:-:S02]  /*91e0*/  ISETP.GT.AND P0, PT, R88, 0x7e, PT ;  /* 0x0000007e5800780c */ /* 0x000fc40003f04270 */
[----:B------:R-:W-:Y:S02]  /*91f0*/  PRMT R106, R23, 0x3340, R102 ;  /* 0x00003340176a7816 */ /* 0x000fe40000000066 */
[----:B------:R-:W-:-:S09]  /*9200*/  PRMT R23, RZ, 0x7610, R23 ;  /* 0x00007610ff177816 */ /* 0x000fd20000000017 */
[----:B-1----:R-:W-:-:S04]  /*9210*/  @P0 LOP3.LUT R11, R11, R10, RZ, 0x3c, !PT ;  /* 0x0000000a0b0b0212 */ /* 0x002fc800078e3cff */
[----:B------:R-:W-:-:S04]  /*9220*/  @P0 LOP3.LUT R10, R11, R10, RZ, 0x3c, !PT ;  /* 0x0000000a0b0a0212 */ /* 0x000fc800078e3cff */
[----:B------:R-:W-:Y:S01]  /*9230*/  @P0 LOP3.LUT R11, R11, R10, RZ, 0x3c, !PT ;  /* 0x0000000a0b0b0212 */ /* 0x000fe200078e3cff */
[----:B--2---:R0:W-:Y:S04]  /*9240*/  STL [R1+0x658], R89 ;  /* 0x0006585901007387 */ /* 0x0041e80000100800 */
[----:B------:R1:W2:Y:S04]  /*9250*/  @P0 LDG.E.U8 R23, desc[UR18][R10.64] ;  /* 0x000000120a170981 */ /* 0x0002a8000c1e1100 */
[----:B0-----:R-:W4:Y:S01]  /*9260*/  LDL R89, [R1+0x18c] ;  /* 0x00018c0001597983 */ /* 0x001f220000100800 */
[----:B-1----:R-:W0:Y:S01]  /*9270*/  S2R R11, SR_TID.X ;  /* 0x00000000000b7919 */ /* 0x002e220000002100 */
[----:B------:R-:W-:-:S02]  /*9280*/  ISETP.GT.AND P1, PT, R88, 0x7f, PT ;  /* 0x0000007f5800780c */ /* 0x000fc40003f24270 */
[----:B------:R-:W-:Y:S02]  /*9290*/  LOP3.LUT R100, R100, 0xffff, RZ, 0xc0, !PT ;  /* 0x0000ffff64647812 */ /* 0x000fe400078ec0ff */
[----:B------:R-:W-:Y:S01]  /*92a0*/  LOP3.LUT R101, R101, 0xffff, RZ, 0xc0, !PT ;  /* 0x0000ffff65657812 */ /* 0x000fe200078ec0ff */
[----:B------:R1:W-:Y:S04]  /*92b0*/  STL [R1+0x5b8], R106 ;  /* 0x0005b86a01007387 */ /* 0x0003e80000100800 */
[----:B-1----:R-:W4:Y:S04]  /*92c0*/  LDL.LU R106, [R1+0x668] ;  /* 0x00066800016a7983 */ /* 0x002f280000300800 */
[----:B---3--:R-:W-:Y:S01]  /*92d0*/  @P1 IMAD.MOV.U32 R10, RZ, RZ, R22 ;  /* 0x000000ffff0a1224 */ /* 0x008fe200078e0016 */
[----:B0-----:R-:W-:-:S04]  /*92e0*/  LOP3.LUT R11, R11, 0x7f, RZ, 0xc0, !PT ;  /* 0x0000007f0b0b7812 */ /* 0x001fc800078ec0ff */
[----:B------:R-:W-:Y:S02]  /*92f0*/  ISETP.GE.AND P0, PT, R11, R88, PT ;  /* 0x000000580b00720c */ /* 0x000fe40003f06270 */
[----:B------:R-:W-:Y:S02]  /*9300*/  PRMT R11, R100, 0x3340, R101 ;  /* 0x00003340640b7816 */ /* 0x000fe40000000065 */
[----:B------:R-:W-:Y:S01]  /*9310*/  PRMT R88, RZ, 0x7610, R88 ;  /* 0x00007610ff587816 */ /* 0x000fe20000000058 */
[----:B--2---:R0:W-:Y:S04]  /*9320*/  STL [R1+0x65c], R23 ;  /* 0x00065c1701007387 */ /* 0x0041e80000100800 */
[----:B0-----:R-:W2:Y:S04]  /*9330*/  LDL R23, [R1+0x180] ;  /* 0x0001800001177983 */ /* 0x001ea80000100800 */
[----:B------:R4:W-:Y:S01]  /*9340*/  STL [R1+0x5b4], R11 ;  /* 0x0005b40b01007387 */ /* 0x0009e20000100800 */
[----:B------:R-:W-:-:S03]  /*9350*/  PRMT R107, RZ, 0x7610, R107 ;  /* 0x00007610ff6b7816 */ /* 0x000fc6000000006b */
[----:B------:R-:W3:Y:S01]  /*9360*/  LDL R22, [R1+0x178] ;  /* 0x0001780001167983 */ /* 0x000ee20000100800 */
[----:B----4-:R-:W-:-:S03]  /*9370*/  @P1 IMAD.MOV.U32 R11, RZ, RZ, R89 ;  /* 0x000000ffff0b1224 */ /* 0x010fc600078e0059 */
[----:B------:R-:W4:Y:S04]  /*9380*/  LDL R89, [R1+0x174] ;  /* 0x0001740001597983 */ /* 0x000f280000100800 */
[----:B------:R0:W2:Y:S04]  /*9390*/  @P1 LDG.E.U8 R88, desc[UR18][R10.64] ;  /* 0x000000120a581981 */ /* 0x0000a8000c1e1100 */
[----:B------:R-:W0:Y:S04]  /*93a0*/  LDL R10, [R1+0x184] ;  /* 0x00018400010a7983 */ /* 0x000e280000100800 */
[----:B------:R-:W0:Y:S01]  /*93b0*/  LDL R11, [R1+0x188] ;  /* 0x00018800010b7983 */ /* 0x000e220000100800 */
[----:B------:R-:W-:Y:S01]  /*93c0*/  BAR.SYNC.DEFER_BLOCKING 0x0 ;  /* 0x0000000000007b1d */ /* 0x000fe20000010000 */
[----:B0-----:R-:W-:-:S04]  /*93d0*/  @!P0 LOP3.LUT R11, R11, R10, RZ, 0x3c, !PT ;  /* 0x0000000a0b0b8212 */ /* 0x001fc800078e3cff */
[----:B------:R-:W-:-:S04]  /*93e0*/  @!P0 LOP3.LUT R10, R11, R10, RZ, 0x3c, !PT ;  /* 0x0000000a0b0a8212 */ /* 0x000fc800078e3cff */
[----:B------:R-:W-:Y:S01]  /*93f0*/  @!P0 LOP3.LUT R11, R11, R10, RZ, 0x3c, !PT ;  /* 0x0000000a0b0b8212 */ /* 0x000fe200078e3cff */
[----:B--2---:R0:W-:Y:S04]  /*9400*/  STL [R1+0x660], R88 ;  /* 0x0006605801007387 */ /* 0x0041e80000100800 */
[----:B------:R1:W2:Y:S04]  /*9410*/  @!P0 LDG.E.U8 R107, desc[UR18][R10.64] ;  /* 0x000000120a6b8981 */ /* 0x0002a8000c1e1100 */
[----:B0-----:R-:W3:Y:S01]  /*9420*/  LDL R88, [R1+0x17c] ;  /* 0x00017c0001587983 */ /* 0x001ee20000100800 */
[----:B------:R-:W-:-:S02]  /*9430*/  LOP3.LUT R98, R98, 0xffff, RZ, 0xc0, !PT ;  /* 0x0000ffff62627812 */ /* 0x000fc400078ec0ff */
[----:B------:R-:W-:Y:S01]  /*9440*/  LOP3.LUT R99, R99, 0xffff, RZ, 0xc0, !PT ;  /* 0x0000ffff63637812 */ /* 0x000fe200078ec0ff */
[----:B-1----:R-:W-:Y:S01]  /*9450*/  @!P0 IMAD.MOV.U32 R10, RZ, RZ, R23 ;  /* 0x000000ffff0a8224 */ /* 0x002fe200078e0017 */
[----:B------:R-:W-:Y:S01]  /*9460*/  PRMT R106, RZ, 0x7610, R106 ;  /* 0x00007610ff6a7816 */ /* 0x000fe2000000006a */
[----:B--2---:R0:W-:Y:S01]  /*9470*/  STL [R1+0x610], R107 ;  /* 0x0006106b01007387 */ /* 0x0041e20000100800 */
[----:B---3--:R-:W-:Y:S01]  /*9480*/  @!P0 IMAD.MOV.U32 R11, RZ, RZ, R88 ;  /* 0x000000ffff0b8224 */ /* 0x008fe200078e0058 */
[--C-:B0-----:R-:W-:Y:S02]  /*9490*/  PRMT R107, R98, 0x3340, R99.reuse ;  /* 0x00003340626b7816 */ /* 0x101fe40000000063 */
[----:B------:R-:W-:-:S06]  /*94a0*/  PRMT R99, RZ, 0x7610, R99 ;  /* 0x00007610ff637816 */ /* 0x000fcc0000000063 */
[----:B------:R0:W2:Y:S02]  /*94b0*/  @!P0 LDG.E.U8 R99, desc[UR18][R10.64] ;  /* 0x000000120a638981 */ /* 0x0000a4000c1e1100 */
[----:B0-----:R-:W-:Y:S02]  /*94c0*/  @!P0 IMAD.MOV.U32 R10, RZ, RZ, R22 ;  /* 0x000000ffff0a8224 */ /* 0x001fe400078e0016 */
[----:B----4-:R-:W-:-:S05]  /*94d0*/  @!P0 IMAD.MOV.U32 R11, RZ, RZ, R89 ;  /* 0x000000ffff0b8224 */ /* 0x010fca00078e0059 */
[----:B------:R-:W3:Y:S04]  /*94e0*/  @!P0 LDG.E.U8 R106, desc[UR18][R10.64] ;  /* 0x000000120a6a8981 */ /* 0x000ee8000c1e1100 */
[----:B------:R-:W-:Y:S04]  /*94f0*/  STL [R1+0x5b0], R107 ;  /* 0x0005b06b01007387 */ /* 0x000fe80000100800 */
[----:B------:R-:W4:Y:S04]  /*9500*/  LDL R88, [R1+0x16c] ;  /* 0x00016c0001587983 */ /* 0x000f280000100800 */
[----:B------:R-:W4:Y:S01]  /*9510*/  LDL R23, [R1+0x170] ;  /* 0x0001700001177983 */ /* 0x000f220000100800 */
[----:B------:R-:W-:-:S02]  /*9520*/  LOP3.LUT R96, R96, 0xffff, RZ, 0xc0, !PT ;  /* 0x0000ffff60607812 */ /* 0x000fc400078ec0ff */
[----:B------:R-:W-:Y:S02]  /*9530*/  LOP3.LUT R97, R97, 0xffff, RZ, 0xc0, !PT ;  /* 0x0000ffff61617812 */ /* 0x000fe400078ec0ff */
[----:B------:R-:W-:Y:S01]  /*9540*/  PRMT R98, RZ, 0x7610, R98 ;  /* 0x00007610ff627816 */ /* 0x000fe20000000062 */
[----:B--2---:R0:W-:Y:S02]  /*9550*/  STL [R1+0x614], R99 ;  /* 0x0006146301007387 */ /* 0x0041e40000100800 */
[----:B0-----:R-:W-:-:S05]  /*9560*/  PRMT R99, R96, 0x3340, R97 ;  /* 0x0000334060637816 */ /* 0x001fca0000000061 */
[----:B------:R-:W-:Y:S04]  /*9570*/  STL [R1+0x5ac], R99 ;  /* 0x0005ac6301007387 */ /* 0x000fe80000100800 */
[----:B------:R-:W2:Y:S04]  /*9580*/  LDL R22, [R1+0x168] ;  /* 0x0001680001167983 */ /* 0x000ea80000100800 */
[----:B------:R-:W2:Y:S04]  /*9590*/  LDL.LU R89, [R1+0x94] ;  /* 0x0000940001597983 */ /* 0x000ea80000300800 */
[----:B---3--:R0:W-:Y:S01]  /*95a0*/  STL [R1+0x618], R106 ;  /* 0x0006186a01007387 */ /* 0x0081e20000100800 */
[----:B----4-:R-:W-:-:S02]  /*95b0*/  @!P0 IMAD.MOV.U32 R11, RZ, RZ, R88 ;  /* 0x000000ffff0b8224 */ /* 0x010fc400078e0058 */
[----:B------:R-:W-:-:S05]  /*95c0*/  @!P0 IMAD.MOV.U32 R10, RZ, RZ, R23 ;  /* 0x000000ffff0a8224 */ /* 0x000fca00078e0017 */
[----:B------:R2:W3:Y:S04]  /*95d0*/  @!P0 LDG.E.U8 R98, desc[UR18][R10.64] ;  /* 0x000000120a628981 */ /* 0x0004e8000c1e1100 */
[----:B0-----:R-:W4:Y:S01]  /*95e0*/  LDL R106, [R1+0x164] ;  /* 0x00016400016a7983 */ /* 0x001f220000100800 */
[----:B------:R-:W-:Y:S02]  /*95f0*/  LOP3.LUT R94, R94, 0xffff, RZ, 0xc0, !PT ;  /* 0x0000ffff5e5e7812 */ /* 0x000fe400078ec0ff */
[----:B------:R-:W-:-:S04]  /*9600*/  LOP3.LUT R95, R95, 0xffff, RZ, 0xc0, !PT ;  /* 0x0000ffff5f5f7812 */ /* 0x000fc800078ec0ff */
[----:B------:R-:W-:-:S05]  /*9610*/  PRMT R94, R94, 0x3340, R95 ;  /* 0x000033405e5e7816 */ /* 0x000fca000000005f */
[----:B------:R0:W-:Y:S04]  /*9620*/  STL [R1+0x5a8], R94 ;  /* 0x0005a85e01007387 */ /* 0x0001e80000100800 */
[----:B------:R-:W3:Y:S01]  /*9630*/  LDL R99, [R1+0x15c] ;  /* 0x00015c0001637983 */ /* 0x000ee20000100800 */
[----:B------:R-:W-:-:S03]  /*9640*/  PRMT R105, RZ, 0x7610, R105 ;  /* 0x00007610ff697816 */ /* 0x000fc60000000069 */
[----:B0-----:R-:W3:Y:S01]  /*9650*/  LDL R94, [R1+0x160] ;  /* 0x00016000015e7983 */ /* 0x001ee20000100800 */
[----:B------:R-:W-:Y:S02]  /*9660*/  LOP3.LUT R15, R15, 0xffff, RZ, 0xc0, !PT ;  /* 0x0000ffff0f0f7812 */ /* 0x000fe400078ec0ff */
[----:B------:R-:W-:Y:S01]  /*9670*/  LOP3.LUT R93, R93, 0xffff, RZ, 0xc0, !PT ;  /* 0x0000ffff5d5d7812 */ /* 0x000fe200078ec0ff */
[----:B------:R-:W3:Y:S03]  /*9680*/  LDL.LU R107, [R1+0xac] ;  /* 0x0000ac00016b7983 */ /* 0x000ee60000300800 */
[----:B------:R-:W-:Y:S01]  /*9690*/  PRMT R88, R15, 0x3340, R93 ;  /* 0x000033400f587816 */ /* 0x000fe2000000005d */
[----:B------:R-:W3:Y:S01]  /*96a0*/  LDL.LU R23, [R1+0x9c] ;  /* 0x00009c0001177983 */ /* 0x000ee20000300800 */
[----:B--2---:R-:W-:Y:S02]  /*96b0*/  @!P0 IMAD.MOV.U32 R10, RZ, RZ, R22 ;  /* 0x000000ffff0a8224 */ /* 0x004fe400078e0016 */
[----:B----4-:R-:W-:-:S05]  /*96c0*/  @!P0 IMAD.MOV.U32 R11, RZ, RZ, R106 ;  /* 0x000000ffff0b8224 */ /* 0x010fca00078e006a */
[----:B------:R0:W2:Y:S04]  /*96d0*/  @!P0 LDG.E.U8 R105, desc[UR18][R10.64] ;  /* 0x000000120a698981 */ /* 0x0000a8000c1e1100 */
[----:B---3--:R-:W-:Y:S04]  /*96e0*/  STL [R1+0x61c], R98 ;  /* 0x00061c6201007387 */ /* 0x008fe80000100800 */
[----:B------:R1:W-:Y:S04]  /*96f0*/  STL [R1+0x664], R88 ;  /* 0x0006645801007387 */ /* 0x0003e80000100800 */
[----:B------:R-:W3:Y:S04]  /*9700*/  LDL R93, [R1+0x154] ;  /* 0x00015400015d7983 */ /* 0x000ee80000100800 */
[----:B-1----:R-:W4:Y:S01]  /*9710*/  LDL R88, [R1+0x158] ;  /* 0x0001580001587983 */ /* 0x002f220000100800 */
[----:B------:R-:W-:Y:S01]  /*9720*/  PRMT R97, RZ, 0x7610, R97 ;  /* 0x00007610ff617816 */ /* 0x000fe20000000061 */
[----:B0-----:R-:W-:-:S02]  /*9730*/  @!P0 IMAD.MOV.U32 R10, RZ, RZ, R94 ;  /* 0x000000ffff0a8224 */ /* 0x001fc400078e005e */
[----:B------:R-:W-:Y:S01]  /*9740*/  @!P0 IMAD.MOV.U32 R11, RZ, RZ, R99 ;  /* 0x000000ffff0b8224 */ /* 0x000fe200078e0063 */
[----:B------:R-:W-:Y:S01]  /*9750*/  LOP3.LUT R9, R9, 0xffff, RZ, 0xc0, !PT ;  /* 0x0000ffff09097812 */ /* 0x000fe200078ec0ff */
[----:B------:R-:W3:Y:S01]  /*9760*/  LDL.LU R22, [R1+0xc4] ;  /* 0x0000c40001167983 */ /* 0x000ee20000300800 */
[----:B------:R-:W-:-:S03]  /*9770*/  LOP3.LUT R14, R14, 0xffff, RZ, 0xc0, !PT ;  /* 0x0000ffff0e0e7812 */ /* 0x000fc600078ec0ff */
[----:B------:R-:W3:Y:S01]  /*9780*/  @!P0 LDG.E.U8 R97, desc[UR18][R10.64] ;  /* 0x000000120a618981 */ /* 0x000ee2000c1e1100 */
[----:B------:R-:W-:-:S03]  /*9790*/  PRMT R9, R9, 0x3340, R14 ;  /* 0x0000334009097816 */ /* 0x000fc6000000000e */
[----:B------:R-:W3:Y:S01]  /*97a0*/  LDL.LU R95, [R1+0xd4] ;  /* 0x0000d400015f7983 */ /* 0x000ee20000300800 */
[----:B------:R-:W-:Y:S02]  /*97b0*/  LOP3.LUT R8, R8, 0xffff, RZ, 0xc0, !PT ;  /* 0x0000ffff08087812 */ /* 0x000fe400078ec0ff */
[----:B------:R-:W-:Y:S01]  /*97c0*/  PRMT R104, RZ, 0x7610, R104 ;  /* 0x00007610ff687816 */ /* 0x000fe20000000068 */
[----:B--2---:R-:W-:Y:S04]  /*97d0*/  STL [R1+0x620], R105 ;  /* 0x0006206901007387 */ /* 0x004fe80000100800 */
[----:B------:R0:W-:Y:S04]  /*97e0*/  STL [R1+0x5a0], R9 ;  /* 0x0005a00901007387 */ /* 0x0001e80000100800 */
[----:B------:R-:W2:Y:S04]  /*97f0*/  LDL R15, [R1+0x14c] ;  /* 0x00014c00010f7983 */ /* 0x000ea80000100800 */
[----:B------:R-:W2:Y:S01]  /*9800*/  LDL R14, [R1+0x150] ;  /* 0x00015000010e7983 */ /* 0x000ea20000100800 */
[----:B0-----:R-:W-:-:S04]  /*9810*/  LOP3.LUT R9, R89, 0xffff, RZ, 0xc0, !PT ;  /* 0x0000ffff59097812 */ /* 0x001fc800078ec0ff */
[----:B------:R-:W-:Y:S01]  /*9820*/  PRMT R94, R8, 0x3340, R9 ;  /* 0x00003340085e7816 */ /* 0x000fe20000000009 */
[----:B----4-:R-:W-:Y:S02]  /*9830*/  @!P0 IMAD.MOV.U32 R8, RZ, RZ, R88 ;  /* 0x000000ffff088224 */ /* 0x010fe400078e0058 */
[----:B---3--:R-:W-:-:S05]  /*9840*/  @!P0 IMAD.MOV.U32 R9, RZ, RZ, R93 ;  /* 0x000000ffff098224 */ /* 0x008fca00078e005d */
[----:B------:R0:W3:Y:S04]  /*9850*/  @!P0 LDG.E.U8 R104, desc[UR18][R8.64] ;  /* 0x0000001208688981 */ /* 0x0000e8000c1e1100 */
[----:B------:R-:W-:Y:S04]  /*9860*/  STL [R1+0x624], R97 ;  /* 0x0006246101007387 */ /* 0x000fe80000100800 */
[----:B------:R-:W4:Y:S04]  /*9870*/  LDL.LU R98, [R1+0xa8] ;  /* 0x0000a80001627983 */ /* 0x000f280000300800 */
[----:B------:R-:W4:Y:S04]  /*9880*/  LDL.LU R89, [R1+0xc0] ;  /* 0x0000c00001597983 */ /* 0x000f280000300800 */
[----:B------:R1:W-:Y:S04]  /*9890*/  STL [R1+0x59c], R94 ;  /* 0x00059c5e01007387 */ /* 0x0003e80000100800 */
[----:B------:R-:W4:Y:S04]  /*98a0*/  LDL R93, [R1+0x144] ;  /* 0x00014400015d7983 */ /* 0x000f280000100800 */
[----:B------:R-:W4:Y:S01]  /*98b0*/  LDL R88, [R1+0x148] ;  /* 0x0001480001587983 */ /* 0x000f220000100800 */
[----:B0-----:R-:W-:-:S02]  /*98c0*/  LOP3.LUT R8, R107, 0xffff, RZ, 0xc0, !PT ;  /* 0x0000ffff6b087812 */ /* 0x001fc400078ec0ff */
[----:B------:R-:W-:Y:S01]  /*98d0*/  LOP3.LUT R9, R23, 0xffff, RZ, 0xc0, !PT ;  /* 0x0000ffff17097812 */ /* 0x000fe200078ec0ff */
[----:B------:R-:W4:Y:S01]  /*98e0*/  LDL.LU R106, [R1+0xbc] ;  /* 0x0000bc00016a7983 */ /* 0x000f220000300800 */
[----:B------:R-:W-:Y:S02]  /*98f0*/  PRMT R96, RZ, 0x7610, R96 ;  /* 0x00007610ff607816 */ /* 0x000fe40000000060 */
[----:B------:R-:W-:Y:S01]  /*9900*/  PRMT R23, R8, 0x3340, R9 ;  /* 0x0000334008177816 */ /* 0x000fe20000000009 */
[----:B--2---:R-:W-:Y:S02]  /*9910*/  @!P0 IMAD.MOV.U32 R9, RZ, RZ, R15 ;  /* 0x000000ffff098224 */ /* 0x004fe400078e000f */
[----:B------:R-:W-:-:S05]  /*9920*/  @!P0 IMAD.MOV.U32 R8, RZ, RZ, R14 ;  /* 0x000000ffff088224 */ /* 0x000fca00078e000e */
[----:B------:R0:W2:Y:S04]  /*9930*/  @!P0 LDG.E.U8 R96, desc[UR18][R8.64] ;  /* 0x0000001208608981 */ /* 0x0000a8000c1e1100 */
[----:B---3--:R-:W-:Y:S04]  /*9940*/  STL [R1+0x628], R104 ;  /* 0x0006286801007387 */ /* 0x008fe80000100800 */
[----:B------:R-:W3:Y:S04]  /*9950*/  LDL.LU R99, [R1+0xd0] ;  /* 0x0000d00001637983 */ /* 0x000ee80000300800 */
[----:B------:R-:W3:Y:S04]  /*9960*/  LDL R15, [R1+0x13c] ;  /* 0x00013c00010f7983 */ /* 0x000ee80000100800 */
[----:B------:R-:W3:Y:S01]  /*9970*/  LDL R14, [R1+0x140] ;  /* 0x00014000010e7983 */ /* 0x000ee20000100800 */
[----:B0-----:R-:W-:-:S02]  /*9980*/  LOP3.LUT R8, R22, 0xffff, RZ, 0xc0, !PT ;  /* 0x0000ffff16087812 */ /* 0x001fc400078ec0ff */
[----:B------:R-:W-:Y:S01]  /*9990*/  LOP3.LUT R9, R95, 0xffff, RZ, 0xc0, !PT ;  /* 0x0000ffff5f097812 */ /* 0x000fe200078ec0ff */
[----:B------:R-:W3:Y:S01]  /*99a0*/  LDL.LU R107, [R1+0xf8] ;  /* 0x0000f800016b7983 */ /* 0x000ee20000300800 */
[----:B------:R-:W-:Y:S02]  /*99b0*/  PRMT R103, RZ, 0x7610, R103 ;  /* 0x00007610ff677816 */ /* 0x000fe40000000067 */
[----:B-1----:R-:W-:Y:S01]  /*99c0*/  PRMT R94, R8, 0x3340, R9 ;  /* 0x00003340085e7816 */ /* 0x002fe20000000009 */
[----:B----4-:R-:W-:Y:S02]  /*99d0*/  @!P0 IMAD.MOV.U32 R9, RZ, RZ, R93 ;  /* 0x000000ffff098224 */ /* 0x010fe400078e005d */
[----:B------:R-:W-:-:S05]  /*99e0*/  @!P0 IMAD.MOV.U32 R8, RZ, RZ, R88 ;  /* 0x000000ffff088224 */ /* 0x000fca00078e0058 */
[----:B------:R0:W4:Y:S01]  /*99f0*/  @!P0 LDG.E.U8 R103, desc[UR18][R8.64] ;  /* 0x0000001208678981 */ /* 0x000122000c1e1100 */
[----:B------:R-:W-:Y:S02]  /*9a00*/  PRMT R11, RZ, 0x7610, R11 ;  /* 0x00007610ff0b7816 */ /* 0x000fe4000000000b */
[----:B0-----:R-:W-:Y:S02]  /*9a10*/  LOP3.LUT R8, R98, 0xffff, RZ, 0xc0, !PT ;  /* 0x0000ffff62087812 */ /* 0x001fe400078ec0ff */
[----:B------:R-:W-:-:S04]  /*9a20*/  LOP3.LUT R9, R89, 0xffff, RZ, 0xc0, !PT ;  /* 0x0000ffff59097812 */ /* 0x000fc800078ec0ff */
[----:B------:R-:W-:Y:S01]  /*9a30*/  PRMT R89, R8, 0x3340, R9 ;  /* 0x0000334008597816 */ /* 0x000fe20000000009 */
[----:B--2---:R-:W-:Y:S04]  /*9a40*/  STL [R1+0x62c], R96 ;  /* 0x00062c6001007387 */ /* 0x004fe80000100800 */
[----:B------:R-:W2:Y:S04]  /*9a50*/  LDL.LU R22, [R1+0xb8] ;  /* 0x0000b80001167983 */ /* 0x000ea80000300800 */
[----:B------:R0:W-:Y:S04]  /*9a60*/  STL [R1+0x594], R94 ;  /* 0x0005945e01007387 */ /* 0x0001e80000100800 */
[----:B------:R-:W2:Y:S04]  /*9a70*/  LDL R93, [R1+0x134] ;  /* 0x00013400015d7983 */ /* 0x000ea80000100800 */
[----:B------:R-:W2:Y:S01]  /*9a80*/  LDL R88, [R1+0x138] ;  /* 0x0001380001587983 */ /* 0x000ea20000100800 */
[----:B---3--:R-:W-:-:S03]  /*9a90*/  @!P0 IMAD.MOV.U32 R9, RZ, RZ, R15 ;  /* 0x000000ffff098224 */ /* 0x008fc600078e000f */
[----:B0-----:R-:W3:Y:S01]  /*9aa0*/  LDL.LU R94, [R1+0xe4] ;  /* 0x0000e400015e7983 */ /* 0x001ee20000300800 */
[----:B------:R-:W-:-:S03]  /*9ab0*/  @!P0 IMAD.MOV.U32 R8, RZ, RZ, R14 ;  /* 0x000000ffff088224 */ /* 0x000fc600078e000e */
[----:B------:R-:W3:Y:S04]  /*9ac0*/  LDL.LU R95, [R1+0xcc] ;  /* 0x0000cc00015f7983 */ /* 0x000ee80000300800 */
[----:B------:R0:W2:Y:S04]  /*9ad0*/  @!P0 LDG.E.U8 R11, desc[UR18][R8.64] ;  /* 0x00000012080b8981 */ /* 0x0000a8000c1e1100 */
[----:B----4-:R-:W-:Y:S04]  /*9ae0*/  STL [R1+0x630], R103 ;  /* 0x0006306701007387 */ /* 0x010fe80000100800 */
[----:B------:R-:W4:Y:S04]  /*9af0*/  LDL R15, [R1+0x12c] ;  /* 0x00012c00010f7983 */ /* 0x000f280000100800 */
[----:B------:R-:W3:Y:S01]  /*9b00*/  LDL R14, [R1+0x130] ;  /* 0x00013000010e7983 */ /* 0x000ee20000100800 */
[----:B0-----:R-:W-:-:S02]  /*9b10*/  LOP3.LUT R8, R106, 0xffff, RZ, 0xc0, !PT ;  /* 0x0000ffff6a087812 */ /* 0x001fc400078ec0ff */
[----:B------:R-:W-:Y:S02]  /*9b20*/  LOP3.LUT R9, R99, 0xffff, RZ, 0xc0, !PT ;  /* 0x0000ffff63097812 */ /* 0x000fe400078ec0ff */
[----:B------:R-:W-:Y:S01]  /*9b30*/  PRMT R102, RZ, 0x7610, R102 ;  /* 0x00007610ff667816 */ /* 0x000fe20000000066 */
[----:B--2---:R0:W-:Y:S01]  /*9b40*/  STL [R1+0x634], R11 ;  /* 0x0006340b01007387 */ /* 0x0041e20000100800 */
[----:B------:R-:W-:-:S03]  /*9b50*/  PRMT R10, RZ, 0x7610, R10 ;  /* 0x00007610ff0a7816 */ /* 0x000fc6000000000a */
[----:B------:R-:W2:Y:S01]  /*9b60*/  LDL.LU R106, [R1+0x104] ;  /* 0x00010400016a7983 */ /* 0x000ea20000300800 */
[----:B0-----:R-:W-:Y:S01]  /*9b70*/  PRMT R11, R8, 0x3340, R9 ;  /* 0x00003340080b7816 */ /* 0x001fe20000000009 */
[----:B------:R-:W-:Y:S02]  /*9b80*/  @!P0 IMAD.MOV.U32 R8, RZ, RZ, R88 ;  /* 0x000000ffff088224 */ /* 0x000fe400078e0058 */
[----:B------:R-:W-:-:S05]  /*9b90*/  @!P0 IMAD.MOV.U32 R9, RZ, RZ, R93 ;  /* 0x000000ffff098224 */ /* 0x000fca00078e005d */
[----:B------:R0:W2:Y:S02]  /*9ba0*/  @!P0 LDG.E.U8 R102, desc[UR18][R8.64] ;  /* 0x0000001208668981 */ /* 0x0000a4000c1e1100 */
[----:B0-----:R-:W-:Y:S02]  /*9bb0*/  LOP3.LUT R8, R107, 0xffff, RZ, 0xc0, !PT ;  /* 0x0000ffff6b087812 */ /* 0x001fe400078ec0ff */
[----:B------:R-:W-:-:S04]  /*9bc0*/  LOP3.LUT R9, R22, 0xffff, RZ, 0xc0, !PT ;  /* 0x0000ffff16097812 */ /* 0x000fc800078ec0ff */
[----:B------:R-:W-:Y:S01]  /*9bd0*/  PRMT R22, R8, 0x3340, R9 ;  /* 0x0000334008167816 */ /* 0x000fe20000000009 */
[----:B---3--:R-:W-:Y:S02]  /*9be0*/  @!P0 IMAD.MOV.U32 R8, RZ, RZ, R14 ;  /* 0x000000ffff088224 */ /* 0x008fe400078e000e */
[----:B----4-:R-:W-:Y:S01]  /*9bf0*/  @!P0 IMAD.MOV.U32 R9, RZ, RZ, R15 ;  /* 0x000000ffff098224 */ /* 0x010fe200078e000f */
[----:B------:R0:W-:Y:S04]  /*9c00*/  STL [R1+0xd4], R11 ;  /* 0x0000d40b01007387 */ /* 0x0001e80000100800 */
[----:B------:R1:W3:Y:S04]  /*9c10*/  @!P0 LDG.E.U8 R10, desc[UR18][R8.64] ;  /* 0x00000012080a8981 */ /* 0x0002e8000c1e1100 */
[----:B------:R-:W4:Y:S04]  /*9c20*/  LDL R93, [R1+0x124] ;  /* 0x00012400015d7983 */ /* 0x000f280000100800 */
[----:B0-----:R-:W4:Y:S04]  /*9c30*/  LDL R11, [R1+0x128] ;  /* 0x00012800010b7983 */ /* 0x001f280000100800 */
[----:B--2---:R-:W-:Y:S04]  /*9c40*/  STL [R1+0x638], R102 ;  /* 0x0006386601007387 */ /* 0x004fe80000100800 */
[----:B------:R-:W2:Y:S04]  /*9c50*/  LDL.LU R99, [R1+0xe0] ;  /* 0x0000e00001637983 */ /* 0x000ea80000300800 */
[----:B------:R-:W2:Y:S04]  /*9c60*/  LDL.LU R107, [R1+0xf4] ;  /* 0x0000f400016b7983 */ /* 0x000ea80000300800 */
[----:B------:R-:W2:Y:S04]  /*9c70*/  LDL R15, [R1+0x11c] ;  /* 0x00011c00010f7983 */ /* 0x000ea80000100800 */
[----:B------:R-:W2:Y:S01]  /*9c80*/  LDL R14, [R1+0x120] ;  /* 0x00012000010e7983 */ /* 0x000ea20000100800 */
[----:B-1----:R-:W-:-:S02]  /*9c90*/  LOP3.LUT R8, R94, 0xffff, RZ, 0xc0, !PT ;  /* 0x0000ffff5e087812 */ /* 0x002fc400078ec0ff */
[----:B------:R-:W-:Y:S02]  /*9ca0*/  LOP3.LUT R9, R95, 0xffff, RZ, 0xc0, !PT ;  /* 0x0000ffff5f097812 */ /* 0x000fe400078ec0ff */
[----:B------:R-:W-:Y:S01]  /*9cb0*/  PRMT R101, RZ, 0x7610, R101 ;  /* 0x00007610ff657816 */ /* 0x000fe20000000065 */
[----:B---3--:R0:W-:Y:S04]  /*9cc0*/  STL [R1+0x63c], R10 ;  /* 0x00063c0a01007387 */ /* 0x0081e80000100800 */
[----:B------:R-:W3:Y:S04]  /*9cd0*/  LDL.LU R105, [R1+0xf0] ;  /* 0x0000f00001697983 */ /* 0x000ee80000300800 */
[----:B------:R-:W3:Y:S01]  /*9ce0*/  LDL.LU R88, [R1+0x100] ;  /* 0x0001000001587983 */ /* 0x000ee20000300800 */
[----:B0-----:R-:W-:Y:S01]  /*9cf0*/  PRMT R10, R8, 0x3340, R9 ;  /* 0x00003340080a7816 */ /* 0x001fe20000000009 */
[----:B----4-:R-:W-:-:S02]  /*9d00*/  @!P0 IMAD.MOV.U32 R8, RZ, RZ, R11 ;  /* 0x000000ffff088224 */ /* 0x010fc400078e000b */
[----:B------:R-:W-:-:S05]  /*9d10*/  @!P0 IMAD.MOV.U32 R9, RZ, RZ, R93 ;  /* 0x000000ffff098224 */ /* 0x000fca00078e005d */
[----:B------:R0:W4:Y:S02]  /*9d20*/  @!P0 LDG.E.U8 R101, desc[UR18][R8.64] ;  /* 0x0000001208658981 */ /* 0x000124000c1e1100 */
[----:B0-----:R-:W-:Y:S02]  /*9d30*/  LOP3.LUT R8, R0, 0xffff, RZ, 0xc0, !PT ;  /* 0x0000ffff00087812 */ /* 0x001fe400078ec0ff */
[----:B------:R-:W-:-:S04]  /*9d40*/  LOP3.LUT R9, R106, 0xffff, RZ, 0xc0, !PT ;  /* 0x0000ffff6a097812 */ /* 0x000fc800078ec0ff */
[--C-:B------:R-:W-:Y:S02]  /*9d50*/  PRMT R8, R8, 0x3340, R9.reuse ;  /* 0x0000334008087816 */ /* 0x100fe40000000009 */
[----:B------:R-:W-:-:S06]  /*9d60*/  PRMT R9, RZ, 0x7610, R9 ;  /* 0x00007610ff097816 */ /* 0x000fcc0000000009 */
[----:B--2---:R-:W2:Y:S04]  /*9d70*/  @!P0 LDG.E.U8 R9, desc[UR18][R14.64] ;  /* 0x000000120e098981 */ /* 0x004ea8000c1e1100 */
[----:B------:R0:W-:Y:S04]  /*9d80*/  STL [R1+0xc4], R10 ;  /* 0x0000c40a01007387 */ /* 0x0001e80000100800 */
[----:B------:R-:W3:Y:S04]  /*9d90*/  LDL R11, [R1+0x114] ;  /* 0x00011400010b7983 */ /* 0x000ee80000100800 */
[----:B0-----:R-:W3:Y:S04]  /*9da0*/  LDL R10, [R1+0x118] ;  /* 0x00011800010a7983 */ /* 0x001ee80000100800 */
[----:B----4-:R-:W-:Y:S04]  /*9db0*/  STL [R1+0x640], R101 ;  /* 0x0006406501007387 */ /* 0x010fe80000100800 */
[----:B------:R-:W4:Y:S04]  /*9dc0*/  LDL.LU R0, [R1+0x10c] ;  /* 0x00010c0001007983 */ /* 0x000f280000300800 */
[----:B------:R-:W-:Y:S04]  /*9dd0*/  STL [R1+0xc0], R8 ;  /* 0x0000c00801007387 */ /* 0x000fe80000100800 */
[----:B------:R-:W4:Y:S04]  /*9de0*/  LDL.LU R93, [R1+0x108] ;  /* 0x00010800015d7983 */ /* 0x000f280000300800 */
[----:B------:R-:W4:Y:S04]  /*9df0*/  LDL.LU R98, [R1+0xec] ;  /* 0x0000ec0001627983 */ /* 0x000f280000300800 */
[----:B------:R-:W4:Y:S04]  /*9e00*/  LDL.LU R94, [R1+0xfc] ;  /* 0x0000fc00015e7983 */ /* 0x000f280000300800 */
[----:B------:R-:W4:Y:S04]  /*9e10*/  LDL.LU R106, [R1+0xd8] ;  /* 0x0000d800016a7983 */ /* 0x000f280000300800 */
[----:B--2---:R0:W-:Y:S04]  /*9e20*/  STL [R1+0x644], R9 ;  /* 0x0006440901007387 */ /* 0x0041e80000100800 */
[----:B0-----:R-:W2:Y:S01]  /*9e30*/  LDL R9, [R1+0x110] ;  /* 0x0001100001097983 */ /* 0x001ea20000100800 */
[----:B------:R-:W-:-:S02]  /*9e40*/  LOP3.LUT R8, R99, 0xffff, RZ, 0xc0, !PT ;  /* 0x0000ffff63087812 */ /* 0x000fc400078ec0ff */
[----:B------:R-:W-:Y:S01]  /*9e50*/  LOP3.LUT R14, R107, 0xffff, RZ, 0xc0, !PT ;  /* 0x0000ffff6b0e7812 */ /* 0x000fe200078ec0ff */
[----:B---3--:R-:W-:Y:S01]  /*9e60*/  @!P0 IMAD.MOV.U32 R15, RZ, RZ, R11 ;  /* 0x000000ffff0f8224 */ /* 0x008fe200078e000b */
[----:B------:R-:W-:Y:S01]  /*9e70*/  PRMT R100, RZ, 0x7610, R100 ;  /* 0x00007610ff647816 */ /* 0x000fe20000000064 */
[----:B------:R-:W3:Y:S01]  /*9e80*/  LDL.LU R99, [R1+0xdc] ;  /* 0x0000dc0001637983 */ /* 0x000ee20000300800 */
[----:B------:R-:W-:Y:S01]  /*9e90*/  PRMT R8, R8, 0x3340, R14 ;  /* 0x0000334008087816 */ /* 0x000fe2000000000e */
[----:B------:R-:W-:-:S04]  /*9ea0*/  @!P0 IMAD.MOV.U32 R14, RZ, RZ, R10 ;  /* 0x000000ffff0e8224 */ /* 0x000fc800078e000a */
[----:B------:R0:W-:Y:S04]  /*9eb0*/  STL [R1+0xbc], R8 ;  /* 0x0000bc0801007387 */ /* 0x0001e80000100800 */
[----:B------:R1:W3:Y:S04]  /*9ec0*/  @!P0 LDG.E.U8 R100, desc[UR18][R14.64] ;  /* 0x000000120e648981 */ /* 0x0002e8000c1e1100 */
[----:B------:R-:W3:Y:S01]  /*9ed0*/  LDL.LU R102, [R1+0xe8] ;  /* 0x0000e80001667983 */ /* 0x000ee20000300800 */
[----:B0-----:R-:W-:-:S03]  /*9ee0*/  LOP3.LUT R8, R105, 0xffff, RZ, 0xc0, !PT ;  /* 0x0000ffff69087812 */ /* 0x001fc600078ec0ff */
[----:B------:R-:W3:Y:S01]  /*9ef0*/  LDL.LU R95, [R1+0xb4] ;  /* 0x0000b400015f7983 */ /* 0x000ee20000300800 */
[----:B-1----:R-:W-:Y:S01]  /*9f00*/  LOP3.LUT R14, R88, 0xffff, RZ, 0xc0, !PT ;  /* 0x0000ffff580e7812 */ /* 0x002fe200078ec0ff */
[----:B----4-:R-:W-:Y:S02]  /*9f10*/  @!P0 IMAD.MOV.U32 R15, RZ, RZ, R0 ;  /* 0x000000ffff0f8224 */ /* 0x010fe400078e0000 */
[----:B------:R-:W4:Y:S01]  /*9f20*/  LDL.LU R107, [R1+0xc8] ;  /* 0x0000c800016b7983 */ /* 0x000f220000300800 */
[----:B------:R-:W-:Y:S02]  /*9f30*/  PRMT R10, R8, 0x3340, R14 ;  /* 0x00003340080a7816 */ /* 0x000fe4000000000e */
[----:B------:R-:W-:Y:S01]  /*9f40*/  PRMT R8, RZ, 0x7610, R8 ;  /* 0x00007610ff087816 */ /* 0x000fe20000000008 */
[----:B--2---:R-:W-:-:S05]  /*9f50*/  @!P0 IMAD.MOV.U32 R14, RZ, RZ, R9 ;  /* 0x000000ffff0e8224 */ /* 0x004fca00078e0009 */
[----:B------:R0:W2:Y:S04]  /*9f60*/  @!P0 LDG.E.U8 R8, desc[UR18][R14.64] ;  /* 0x000000120e088981 */ /* 0x0000a8000c1e1100 */
[----:B---3--:R-:W-:Y:S04]  /*9f70*/  STL [R1+0x648], R100 ;  /* 0x0006486401007387 */ /* 0x008fe80000100800 */
[----:B------:R-:W3:Y:S04]  /*9f80*/  LDL.LU R11, [R1+0xa0] ;  /* 0x0000a000010b7983 */ /* 0x000ee80000300800 */
[----:B------:R-:W3:Y:S04]  /*9f90*/  LDL.LU R101, [R1+0xa4] ;  /* 0x0000a40001657983 */ /* 0x000ee80000300800 */
[----:B------:R-:W-:Y:S01]  /*9fa0*/  STL [R1+0xb8], R10 ;  /* 0x0000b80a01007387 */ /* 0x000fe20000100800 */
[----:B0-----:R-:W-:-:S03]  /*9fb0*/  LOP3.LUT R14, R93, 0xffff, RZ, 0xc0, !PT ;  /* 0x0000ffff5d0e7812 */ /* 0x001fc600078ec0ff */
[----:B------:R-:W3:Y:S01]  /*9fc0*/  LDL.LU R103, [R1+0xb0] ;  /* 0x0000b00001677983 */ /* 0x000ee20000300800 */
[----:B------:R-:W-:-:S03]  /*9fd0*/  LOP3.LUT R15, R98, 0xffff, RZ, 0xc0, !PT ;  /* 0x0000ffff620f7812 */ /* 0x000fc600078ec0ff */
[----:B------:R-:W3:Y:S01]  /*9fe0*/  LDL.LU R96, [R1+0x90] ;  /* 0x0000900001607983 */ /* 0x000ee20000300800 */
[----:B------:R-:W-:-:S03]  /*9ff0*/  LOP3.LUT R93, R94, 0xffff, RZ, 0xc0, !PT ;  /* 0x0000ffff5e5d7812 */ /* 0x000fc600078ec0ff */
[----:B------:R-:W3:Y:S01]  /*a000*/  LDL.LU R104, [R1+0x98] ;  /* 0x0000980001687983 */ /* 0x000ee20000300800 */
[----:B------:R-:W-:-:S03]  /*a010*/  LOP3.LUT R94, R106, 0xffff, RZ, 0xc0, !PT ;  /* 0x0000ffff6a5e7812 */ /* 0x000fc600078ec0ff */
[----:B------:R-:W3:Y:S04]  /*a020*/  LDL.LU R97, [R1+0x84] ;  /* 0x0000840001617983 */ /* 0x000ee80000300800 */
[----:B------:R-:W3:Y:S04]  /*a030*/  LDL.LU R105, [R1+0x88] ;  /* 0x0000880001697983 */ /* 0x000ee80000300800 */
[----:B------:R0:W-:Y:S02]  /*a040*/  STL [R1+0x64c], R0 ;  /* 0x00064c0001007387 */ /* 0x0001e40000100800 */
[----:B0-----:R-:W-:-:S02]  /*a050*/  PRMT R0, R93, 0x3340, R94 ;  /* 0x000033405d007816 */ /* 0x001fc4000000005e */
[----:B--2---:R0:W-:Y:S04]  /*a060*/  STL [R1+0x650], R8 ;  /* 0x0006500801007387 */ /* 0x0041e80000100800 */
[----:B------:R-:W2:Y:S04]  /*a070*/  LDL.LU R88, [R1+0x8c] ;  /* 0x00008c0001587983 */ /* 0x000ea80000300800 */
[----:B------:R-:W2:Y:S01]  /*a080*/  LDL.LU R98, [R1+0x7c] ;  /* 0x00007c0001627983 */ /* 0x000ea20000300800 */
[----:B0-----:R-:W-:-:S05]  /*a090*/  PRMT R8, R14, 0x3340, R15 ;  /* 0x000033400e087816 */ /* 0x001fca000000000f */
[----:B------:R-:W-:Y:S01]  /*a0a0*/  STL [R1+0xac], R8 ;  /* 0x0000ac0801007387 */ /* 0x000fe20000100800 */
[----:B------:R-:W-:-:S03]  /*a0b0*/  LOP3.LUT R14, R99, 0xffff, RZ, 0xc0, !PT ;  /* 0x0000ffff630e7812 */ /* 0x000fc600078ec0ff */
[----:B------:R-:W2:Y:S04]  /*a0c0*/  LDL.LU R10, [R1+0x80] ;  /* 0x00008000010a7983 */ /* 0x000ea80000300800 */
[----:B------:R0:W-:Y:S04]  /*a0d0*/  STL [R1+0xa8], R0 ;  /* 0x0000a80001007387 */ /* 0x0001e80000100800 */
[----:B------:R-:W2:Y:S04]  /*a0e0*/  LDL.LU R106, [R1+0x70] ;  /* 0x00007000016a7983 */ /* 0x000ea80000300800 */
[----:B------:R-:W2:Y:S01]  /*a0f0*/  LDL.LU R99, [R1+0x74] ;  /* 0x0000740001637983 */ /* 0x000ea20000300800 */
[----:B------:R-:W-:-:S02]  /*a100*/  LOP3.LUT R15, R102, 0xffff, RZ, 0xc0, !PT ;  /* 0x0000ffff660f7812 */ /* 0x000fc400078ec0ff */
[----:B------:R-:W-:Y:S01]  /*a110*/  LOP3.LUT R93, R95, 0xffff, RZ, 0xc0, !PT ;  /* 0x0000ffff5f5d7812 */ /* 0x000fe200078ec0ff */
[----:B------:R-:W2:Y:S01]  /*a120*/  LDL.LU R102, [R1+0x68] ;  /* 0x0000680001667983 */ /* 0x000ea20000300800 */
[----:B----4-:R-:W-:Y:S02]  /*a130*/  LOP3.LUT R94, R107, 0xffff, RZ, 0xc0, !PT ;  /* 0x0000ffff6b5e7812 */ /* 0x010fe400078ec0ff */
[----:B0-----:R-:W-:Y:S01]  /*a140*/  PRMT R0, R14, 0x3340, R15 ;  /* 0x000033400e007816 */ /* 0x001fe2000000000f */
[----:B------:R-:W4:Y:S01]  /*a150*/  LDL.LU R107, [R1+0x6c] ;  /* 0x00006c00016b7983 */ /* 0x000f220000300800 */
[----:B---3--:R-:W-:Y:S02]  /*a160*/  LOP3.LUT R14, R11, 0xffff, RZ, 0xc0, !PT ;  /* 0x0000ffff0b0e7812 */ /* 0x008fe400078ec0ff */
[----:B------:R-:W-:Y:S01]  /*a170*/  LOP3.LUT R15, R101, 0xffff, RZ, 0xc0, !PT ;  /* 0x0000ffff650f7812 */ /* 0x000fe200078ec0ff */
[----:B------:R0:W-:Y:S01]  /*a180*/  STL [R1+0x9c], R0 ;  /* 0x00009c0001007387 */ /* 0x0001e20000100800 */
[----:B------:R-:W-:-:S02]  /*a190*/  PRMT R95, R93, 0x3340, R94 ;  /* 0x000033405d5f7816 */ /* 0x000fc4000000005e */
[----:B------:R-:W-:Y:S01]  /*a1a0*/  LOP3.LUT R93, R103, 0xffff, RZ, 0xc0, !PT ;  /* 0x0000ffff675d7812 */ /* 0x000fe200078ec0ff */
[----:B------:R-:W3:Y:S01]  /*a1b0*/  LDL.LU R11, [R1+0x5c] ;  /* 0x00005c00010b7983 */ /* 0x000ee20000300800 */
[----:B------:R-:W-:-:S03]  /*a1c0*/  LOP3.LUT R94, R96, 0xffff, RZ, 0xc0, !PT ;  /* 0x0000ffff605e7812 */ /* 0x000fc600078ec0ff */
[----:B------:R-:W3:Y:S01]  /*a1d0*/  LDL.LU R103, [R1+0x54] ;  /* 0x0000540001677983 */ /* 0x000ee20000300800 */
[----:B0-----:R-:W-:Y:S02]  /*a1e0*/  PRMT R0, R14, 0x3340, R15 ;  /* 0x000033400e007816 */ /* 0x001fe4000000000f */
[----:B------:R-:W-:Y:S01]  /*a1f0*/  LOP3.LUT R14, R104, 0xffff, RZ, 0xc0, !PT ;  /* 0x0000ffff680e7812 */ /* 0x000fe200078ec0ff */
[----:B------:R-:W3:Y:S01]  /*a200*/  LDL.LU R96, [R1+0x58] ;  /* 0x0000580001607983 */ /* 0x000ee20000300800 */
[----:B------:R-:W-:Y:S02]  /*a210*/  LOP3.LUT R15, R97, 0xffff, RZ, 0xc0, !PT ;  /* 0x0000ffff610f7812 */ /* 0x000fe400078ec0ff */
[----:B------:R-:W-:Y:S01]  /*a220*/  PRMT R8, R93, 0x3340, R94 ;  /* 0x000033405d087816 */ /* 0x000fe2000000005e */
[----:B------:R-:W3:Y:S01]  /*a230*/  LDL.LU R104, [R1+0x50] ;  /* 0x0000500001687983 */ /* 0x000ee20000300800 */
[----:B------:R-:W-:Y:S02]  /*a240*/  LOP3.LUT R93, R105, 0xffff, RZ, 0xc0, !PT ;  /* 0x0000ffff695d7812 */ /* 0x000fe400078ec0ff */
[----:B------:R-:W-:Y:S01]  /*a250*/  PRMT R9, R14, 0x3340, R15 ;  /* 0x000033400e097816 */ /* 0x000fe2000000000f */
[----:B------:R-:W3:Y:S01]  /*a260*/  LDL.LU R97, [R1+0x40] ;  /* 0x0000400001617983 */ /* 0x000ee20000300800 */
[----:B--2---:R-:W-:-:S03]  /*a270*/  LOP3.LUT R94, R88, 0xffff, RZ, 0xc0, !PT ;  /* 0x0000ffff585e7812 */ /* 0x004fc600078ec0ff */
[----:B------:R-:W2:Y:S01]  /*a280*/  LDL.LU R88, [R1+0x44] ;  /* 0x0000440001587983 */ /* 0x000ea20000300800 */
[----:B------:R-:W-:Y:S02]  /*a290*/  LOP3.LUT R14, R98, 0xffff, RZ, 0xc0, !PT ;  /* 0x0000ffff620e7812 */ /* 0x000fe400078ec0ff */
[----:B------:R-:W-:Y:S01]  /*a2a0*/  PRMT R100, R93, 0x3340, R94 ;  /* 0x000033405d647816 */ /* 0x000fe2000000005e */
[----:B------:R-:W2:Y:S04]  /*a2b0*/  LDL.LU R105, [R1+0x38] ;  /* 0x0000380001697983 */ /* 0x000ea80000300800 */
[----:B------:R-:W2:Y:S01]  /*a2c0*/  LDL.LU R98, [R1+0x3c] ;  /* 0x00003c0001627983 */ /* 0x000ea20000300800 */
[----:B------:R-:W-:-:S04]  /*a2d0*/  LOP3.LUT R15, R10, 0xffff, RZ, 0xc0, !PT ;  /* 0x0000ffff0a0f7812 */ /* 0x000fc800078ec0ff */
[----:B------:R-:W-:Y:S02]  /*a2e0*/  PRMT R10, R14, 0x3340, R15 ;  /* 0x000033400e0a7816 */ /* 0x000fe4000000000f */
[----:B------:R-:W-:Y:S02]  /*a2f0*/  LOP3.LUT R93, R106, 0xffff, RZ, 0xc0, !PT ;  /* 0x0000ffff6a5d7812 */ /* 0x000fe400078ec0ff */
[----:B------:R-:W2:Y:S01]  /*a300*/  LDL.LU R106, [R1+0x20] ;  /* 0x00002000016a7983 */ /* 0x000ea20000300800 */
[----:B------:R-:W-:-:S03]  /*a310*/  LOP3.LUT R94, R99, 0xffff, RZ, 0xc0, !PT ;  /* 0x0000ffff635e7812 */ /* 0x000fc600078ec0ff */
[----:B------:R-:W2:Y:S04]  /*a320*/  LDL.LU R99, [R1+0x24] ;  /* 0x0000240001637983 */ /* 0x000ea80000300800 */
[----:B------:R-:W2:Y:S01]  /*a330*/  LDL.LU R15, [R1+0x78] ;  /* 0x00007800010f7983 */ /* 0x000ea20000300800 */
[----:B------:R-:W-:Y:S02]  /*a340*/  PRMT R101, R93, 0x3340, R94 ;  /* 0x000033405d657816 */ /* 0x000fe4000000005e */
[----:B----4-:R-:W-:Y:S02]  /*a350*/  LOP3.LUT R93, R107, 0xffff, RZ, 0xc0, !PT ;  /* 0x0000ffff6b5d7812 */ /* 0x010fe400078ec0ff */
[----:B------:R-:W4:Y:S01]  /*a360*/  LDL.LU R107, [R1+0x1c] ;  /* 0x00001c00016b7983 */ /* 0x000f220000300800 */
[----:B---3--:R-:W-:-:S02]  /*a370*/  LOP3.LUT R94, R11, 0xffff, RZ, 0xc0, !PT ;  /* 0x0000ffff0b5e7812 */ /* 0x008fc400078ec0ff */
[----:B--2---:R-:W-:Y:S02]  /*a380*/  LOP3.LUT R14, R15, 0xffff, RZ, 0xc0, !PT ;  /* 0x0000ffff0f0e7812 */ /* 0x004fe400078ec0ff */
[----:B------:R-:W-:-:S04]  /*a390*/  LOP3.LUT R15, R102, 0xffff, RZ, 0xc0, !PT ;  /* 0x0000ffff660f7812 */ /* 0x000fc800078ec0ff */
[----:B------:R-:W-:Y:S02]  /*a3a0*/  PRMT R11, R14, 0x3340, R15 ;  /* 0x000033400e0b7816 */ /* 0x000fe4000000000f */
[----:B------:R-:W2:Y:S04]  /*a3b0*/  LDL.LU R14, [R1+0x60] ;  /* 0x00006000010e7983 */ /* 0x000ea80000300800 */
[----:B------:R-:W3:Y:S01]  /*a3c0*/  LDL.LU R15, [R1+0x64] ;  /* 0x00006400010f7983 */ /* 0x000ee20000300800 */
[----:B------:R-:W-:Y:S02]  /*a3d0*/  PRMT R102, R93, 0x3340, R94 ;  /* 0x000033405d667816 */ /* 0x000fe4000000005e */
[----:B------:R-:W-:Y:S02]  /*a3e0*/  LOP3.LUT R94, R96, 0xffff, RZ, 0xc0, !PT ;  /* 0x0000ffff605e7812 */ /* 0x000fe400078ec0ff */
[----:B--2---:R-:W-:-:S02]  /*a3f0*/  LOP3.LUT R14, R14, 0xffff, RZ, 0xc0, !PT ;  /* 0x0000ffff0e0e7812 */ /* 0x004fc400078ec0ff */
[----:B---3--:R-:W-:-:S04]  /*a400*/  LOP3.LUT R15, R15, 0xffff, RZ, 0xc0, !PT ;  /* 0x0000ffff0f0f7812 */ /* 0x008fc800078ec0ff */
[----:B------:R-:W-:Y:S02]  /*a410*/  PRMT R96, R14, 0x3340, R15 ;  /* 0x000033400e607816 */ /* 0x000fe4000000000f */
[----:B------:R-:W2:Y:S04]  /*a420*/  LDL.LU R14, [R1+0x48] ;  /* 0x00004800010e7983 */ /* 0x000ea80000300800 */
[----:B------:R-:W3:Y:S01]  /*a430*/  LDL.LU R15, [R1+0x4c] ;  /* 0x00004c00010f7983 */ /* 0x000ee20000300800 */
[----:B------:R-:W-:-:S04]  /*a440*/  LOP3.LUT R93, R103, 0xffff, RZ, 0xc0, !PT ;  /* 0x0000ffff675d7812 */ /* 0x000fc800078ec0ff */
[----:B------:R-:W-:Y:S02]  /*a450*/  PRMT R103, R93, 0x3340, R94 ;  /* 0x000033405d677816 */ /* 0x000fe4000000005e */
[----:B------:R-:W-:Y:S02]  /*a460*/  LOP3.LUT R94, R97, 0xffff, RZ, 0xc0, !PT ;  /* 0x0000ffff615e7812 */ /* 0x000fe400078ec0ff */
[----:B--2---:R-:W-:Y:S02]  /*a470*/  LOP3.LUT R14, R14, 0xffff, RZ, 0xc0, !PT ;  /* 0x0000ffff0e0e7812 */ /* 0x004fe400078ec0ff */
[----:B---3--:R-:W-:-:S04]  /*a480*/  LOP3.LUT R15, R15, 0xffff, RZ, 0xc0, !PT ;  /* 0x0000ffff0f0f7812 */ /* 0x008fc800078ec0ff */
[----:B------:R-:W-:Y:S02]  /*a490*/  PRMT R97, R14, 0x3340, R15 ;  /* 0x000033400e617816 */ /* 0x000fe4000000000f */
[----:B------:R-:W2:Y:S01]  /*a4a0*/  LDL.LU R15, [R1+0x34] ;  /* 0x00003400010f7983 */ /* 0x000ea20000300800 */
[----:B------:R-:W-:Y:S02]  /*a4b0*/  LOP3.LUT R93, R104, 0xffff, RZ, 0xc0, !PT ;  /* 0x0000ffff685d7812 */ /* 0x000fe400078ec0ff */
[----:B------:R-:W-:Y:S02]  /*a4c0*/  LOP3.LUT R14, R88, 0xffff, RZ, 0xc0, !PT ;  /* 0x0000ffff580e7812 */ /* 0x000fe400078ec0ff */
[----:B------:R-:W-:Y:S01]  /*a4d0*/  PRMT R104, R93, 0x3340, R94 ;  /* 0x000033405d687816 */ /* 0x000fe2000000005e */
[----:B------:R-:W3:Y:S01]  /*a4e0*/  LDL.LU R88, [R1] ;  /* 0x0000000001587983 */ /* 0x000ee20000300800 */
[----:B------:R-:W-:Y:S02]  /*a4f0*/  LOP3.LUT R94, R98, 0xffff, RZ, 0xc0, !PT ;  /* 0x0000ffff625e7812 */ /* 0x000fe400078ec0ff */
[----:B--2---:R-:W-:-:S04]  /*a500*/  LOP3.LUT R15, R15, 0xffff, RZ, 0xc0, !PT ;  /* 0x0000ffff0f0f7812 */ /* 0x004fc800078ec0ff */
[----:B------:R-:W-:Y:S02]  /*a510*/  PRMT R98, R14, 0x3340, R15 ;  /* 0x000033400e627816 */ /* 0x000fe4000000000f */
[----:B------:R-:W2:Y:S04]  /*a520*/  LDL.LU R14, [R1+0x2c] ;  /* 0x00002c00010e7983 */ /* 0x000ea80000300800 */
[----:B------:R-:W4:Y:S01]  /*a530*/  LDL.LU R15, [R1+0x30] ;  /* 0x00003000010f7983 */ /* 0x000f220000300800 */
[----:B------:R-:W-:-:S04]  /*a540*/  LOP3.LUT R93, R105, 0xffff, RZ, 0xc0, !PT ;  /* 0x0000ffff695d7812 */ /* 0x000fc800078ec0ff */
[----:B------:R-:W-:Y:S02]  /*a550*/  PRMT R105, R93, 0x3340, R94 ;  /* 0x000033405d697816 */ /* 0x000fe4000000005e */
[----:B------:R-:W-:Y:S02]  /*a560*/  LOP3.LUT R94, R99, 0xffff, RZ, 0xc0, !PT ;  /* 0x0000ffff635e7812 */ /* 0x000fe400078ec0ff */
[----:B--2---:R-:W-:Y:S02]  /*a570*/  LOP3.LUT R14, R14, 0xffff, RZ, 0xc0, !PT ;  /* 0x0000ffff0e0e7812 */ /* 0x004fe400078ec0ff */
[----:B----4-:R-:W-:-:S04]  /*a580*/  LOP3.LUT R15, R15, 0xffff, RZ, 0xc0, !PT ;  /* 0x0000ffff0f0f7812 */ /* 0x010fc800078ec0ff */
        /* <DEDUP_REMOVED lines=25> */
[----:B------:R-:W2:Y:S01]  /*a720*/  LDL.LU R15, [R1+0x4] ;  /* 0x00000400010f7983 */ /* 0x000ea20000300800 */
[----:B------:R-:W-:Y:S02]  /*a730*/  LOP3.LUT R93, R7, 0xffff, RZ, 0xc0, !PT ;  /* 0x0000ffff075d7812 */ /* 0x000fe400078ec0ff */
[----:B------:R-:W-:Y:S02]  /*a740*/  LOP3.LUT R124, R124, 0xffff, RZ, 0xc0, !PT ;  /* 0x0000ffff7c7c7812 */ /* 0x000fe400078ec0ff */
[----:B------:R-:W-:Y:S02]  /*a750*/  PRMT R7, R93, 0x3340, R94 ;  /* 0x000033405d077816 */ /* 0x000fe4000000005e */
[----:B------:R-:W-:Y:S02]  /*a760*/  LOP3.LUT R123, R123, 0xffff, RZ, 0xc0, !PT ;  /* 0x0000ffff7b7b7812 */ /* 0x000fe400078ec0ff */
[----:B------:R-:W-:-:S02]  /*a770*/  LOP3.LUT R122, R122, 0xffff, RZ, 0xc0, !PT ;  /* 0x0000ffff7a7a7812 */ /* 0x000fc400078ec0ff */
[----:B------:R-:W-:Y:S02]  /*a780*/  LOP3.LUT R93, R5, 0xffff, RZ, 0xc0, !PT ;  /* 0x0000ffff055d7812 */ /* 0x000fe400078ec0ff */
[----:B------:R-:W-:Y:S02]  /*a790*/  LOP3.LUT R121, R121, 0xffff, RZ, 0xc0, !PT ;  /* 0x0000ffff79797812 */ /* 0x000fe400078ec0ff */
[----:B------:R-:W-:Y:S02]  /*a7a0*/  LOP3.LUT R120, R120, 0xffff, RZ, 0xc0, !PT ;  /* 0x0000ffff78787812 */ /* 0x000fe400078ec0ff */
[----:B------:R-:W-:Y:S02]  /*a7b0*/  LOP3.LUT R119, R119, 0xffff, RZ, 0xc0, !PT ;  /* 0x0000ffff77777812 */ /* 0x000fe400078ec0ff */
[----:B------:R-:W-:Y:S02]  /*a7c0*/  LOP3.LUT R118, R118, 0xffff, RZ, 0xc0, !PT ;  /* 0x0000ffff76767812 */ /* 0x000fe400078ec0ff */
[----:B------:R-:W-:-:S02]  /*a7d0*/  LOP3.LUT R117, R117, 0xffff, RZ, 0xc0, !PT ;  /* 0x0000ffff75757812 */ /* 0x000fc400078ec0ff */
[----:B------:R-:W-:Y:S02]  /*a7e0*/  LOP3.LUT R116, R116, 0xffff, RZ, 0xc0, !PT ;  /* 0x0000ffff74747812 */ /* 0x000fe400078ec0ff */
[----:B------:R-:W-:Y:S02]  /*a7f0*/  LOP3.LUT R114, R114, 0xffff, RZ, 0xc0, !PT ;  /* 0x0000ffff72727812 */ /* 0x000fe400078ec0ff */
[----:B------:R-:W-:Y:S02]  /*a800*/  LOP3.LUT R113, R113, 0xffff, RZ, 0xc0, !PT ;  /* 0x0000ffff71717812 */ /* 0x000fe400078ec0ff */
[----:B------:R-:W-:Y:S02]  /*a810*/  PRMT R123, R124, 0x3340, R123 ;  /* 0x000033407c7b7816 */ /* 0x000fe4000000007b */
[----:B------:R-:W-:Y:S02]  /*a820*/  LOP3.LUT R115, R115, 0xffff, RZ, 0xc0, !PT ;  /* 0x0000ffff73737812 */ /* 0x000fe400078ec0ff */
[----:B------:R-:W-:-:S02]  /*a830*/  LOP3.LUT R112, R112, 0xffff, RZ, 0xc0, !PT ;  /* 0x0000ffff70707812 */ /* 0x000fc400078ec0ff */
[----:B------:R-:W-:Y:S02]  /*a840*/  LOP3.LUT R111, R111, 0xffff, RZ, 0xc0, !PT ;  /* 0x0000ffff6f6f7812 */ /* 0x000fe400078ec0ff */
[----:B------:R-:W-:Y:S02]  /*a850*/  LOP3.LUT R108, R108, 0xffff, RZ, 0xc0, !PT ;  /* 0x0000ffff6c6c7812 */ /* 0x000fe400078ec0ff */
[----:B------:R-:W-:Y:S02]  /*a860*/  PRMT R121, R122, 0x3340, R121 ;  /* 0x000033407a797816 */ /* 0x000fe40000000079 */
[----:B------:R-:W-:Y:S02]  /*a870*/  LOP3.LUT R92, R92, 0xffff, RZ, 0xc0, !PT ;  /* 0x0000ffff5c5c7812 */ /* 0x000fe400078ec0ff */
[----:B------:R-:W-:Y:S02]  /*a880*/  LOP3.LUT R13, R13, 0xffff, RZ, 0xc0, !PT ;  /* 0x0000ffff0d0d7812 */ /* 0x000fe400078ec0ff */
[----:B------:R-:W-:-:S02]  /*a890*/  PRMT R119, R120, 0x3340, R119 ;  /* 0x0000334078777816 */ /* 0x000fc40000000077 */
[----:B------:R-:W-:Y:S02]  /*a8a0*/  LOP3.LUT R91, R91, 0xffff, RZ, 0xc0, !PT ;  /* 0x0000ffff5b5b7812 */ /* 0x000fe400078ec0ff */
[----:B------:R-:W-:Y:S02]  /*a8b0*/  PRMT R117, R118, 0x3340, R117 ;  /* 0x0000334076757816 */ /* 0x000fe40000000075 */
[----:B------:R-:W-:Y:S02]  /*a8c0*/  PRMT R114, R114, 0x3340, R113 ;  /* 0x0000334072727816 */ /* 0x000fe40000000071 */
[----:B------:R-:W-:Y:S02]  /*a8d0*/  LOP3.LUT R110, R110, 0xffff, RZ, 0xc0, !PT ;  /* 0x0000ffff6e6e7812 */ /* 0x000fe400078ec0ff */
[----:B------:R-:W-:Y:S02]  /*a8e0*/  LOP3.LUT R109, R109, 0xffff, RZ, 0xc0, !PT ;  /* 0x0000ffff6d6d7812 */ /* 0x000fe400078ec0ff */
[----:B------:R-:W-:-:S02]  /*a8f0*/  LOP3.LUT R16, R16, 0xffff, RZ, 0xc0, !PT ;  /* 0x0000ffff10107812 */ /* 0x000fc400078ec0ff */
[----:B------:R-:W-:Y:S02]  /*a900*/  PRMT R115, R116, 0x3340, R115 ;  /* 0x0000334074737816 */ /* 0x000fe40000000073 */
[----:B------:R-:W-:Y:S02]  /*a910*/  PRMT R113, R112, 0x3340, R111 ;  /* 0x0000334070717816 */ /* 0x000fe4000000006f */
[----:B------:R-:W-:Y:S02]  /*a920*/  LOP3.LUT R90, R90, 0xffff, RZ, 0xc0, !PT ;  /* 0x0000ffff5a5a7812 */ /* 0x000fe400078ec0ff */
[----:B------:R-:W-:Y:S02]  /*a930*/  LOP3.LUT R125, R125, 0xffff, RZ, 0xc0, !PT ;  /* 0x0000ffff7d7d7812 */ /* 0x000fe400078ec0ff */
[----:B------:R-:W-:Y:S02]  /*a940*/  PRMT R111, R108, 0x3340, R92 ;  /* 0x000033406c6f7816 */ /* 0x000fe4000000005c */
[----:B------:R-:W-:-:S02]  /*a950*/  LOP3.LUT R17, R17, 0xffff, RZ, 0xc0, !PT ;  /* 0x0000ffff11117812 */ /* 0x000fc400078ec0ff */
[----:B------:R-:W-:Y:S02]  /*a960*/  PRMT R92, R13, 0x3340, R91 ;  /* 0x000033400d5c7816 */ /* 0x000fe4000000005b */
[----:B------:R-:W-:Y:S02]  /*a970*/  LOP3.LUT R21, R21, 0xffff, RZ, 0xc0, !PT ;  /* 0x0000ffff15157812 */ /* 0x000fe400078ec0ff */
[----:B------:R-:W-:Y:S02]  /*a980*/  PRMT R112, R110, 0x3340, R109 ;  /* 0x000033406e707816 */ /* 0x000fe4000000006d */
[----:B------:R-:W-:Y:S02]  /*a990*/  LOP3.LUT R18, R18, 0xffff, RZ, 0xc0, !PT ;  /* 0x0000ffff12127812 */ /* 0x000fe400078ec0ff */
[----:B------:R-:W-:Y:S02]  /*a9a0*/  LOP3.LUT R20, R20, 0xffff, RZ, 0xc0, !PT ;  /* 0x0000ffff14147812 */ /* 0x000fe400078ec0ff */
[----:B------:R-:W-:-:S02]  /*a9b0*/  PRMT R110, R16, 0x3340, R90 ;  /* 0x00003340106e7816 */ /* 0x000fc4000000005a */
[----:B------:R-:W-:Y:S02]  /*a9c0*/  PRMT R125, R93, 0x3340, R125 ;  /* 0x000033405d7d7816 */ /* 0x000fe4000000007d */
[----:B------:R-:W-:Y:S02]  /*a9d0*/  LOP3.LUT R12, R12, 0xffff, RZ, 0xc0, !PT ;  /* 0x0000ffff0c0c7812 */ /* 0x000fe400078ec0ff */
[----:B------:R-:W-:Y:S02]  /*a9e0*/  LOP3.LUT R19, R19, 0xffff, RZ, 0xc0, !PT ;  /* 0x0000ffff13137812 */ /* 0x000fe400078ec0ff */
[----:B------:R-:W-:Y:S02]  /*a9f0*/  PRMT R93, R17, 0x3340, R21 ;  /* 0x00003340115d7816 */ /* 0x000fe40000000015 */
[----:B------:R-:W-:Y:S02]  /*aa00*/  PRMT R109, R18, 0x3340, R20 ;  /* 0x00003340126d7816 */ /* 0x000fe40000000014 */
[----:B------:R-:W-:-:S02]  /*aa10*/  PRMT R94, R12, 0x3340, R19 ;  /* 0x000033400c5e7816 */ /* 0x000fc40000000013 */
[----:B--2---:R-:W-:Y:S02]  /*aa20*/  LOP3.LUT R14, R15, 0xffff, RZ, 0xc0, !PT ;  /* 0x0000ffff0f0e7812 */ /* 0x004fe400078ec0ff */
[----:B---3--:R-:W-:Y:S02]  /*aa30*/  LOP3.LUT R15, R88, 0xffff, RZ, 0xc0, !PT ;  /* 0x0000ffff580f7812 */ /* 0x008fe400078ec0ff */
[----:B------:R-:W2:Y:S02]  /*aa40*/  LDL.LU R88, [R1+0x5c0] ;  /* 0x0005c00001587983 */ /* 0x000ea40000300800 */
[----:B------:R-:W-:Y:S02]  /*aa50*/  PRMT R5, R14, 0x3340, R15 ;  /* 0x000033400e057816 */ /* 0x000fe4000000000f */
[----:B------:R-:W3:Y:S04]  /*aa60*/  LDL.LU R14, [R1+0x5b4] ;  /* 0x0005b400010e7983 */ /* 0x000ee80000300800 */
[----:B------:R-:W4:Y:S04]  /*aa70*/  LDL.LU R15, [R1+0x5ac] ;  /* 0x0005ac00010f7983 */ /* 0x000f280000300800 */
[----:B------:R-:W3:Y:S04]  /*aa80*/  LDL.LU R124, [R1+0x9c] ;  /* 0x00009c00017c7983 */ /* 0x000ee80000300800 */
[----:B------:R-:W3:Y:S04]  /*aa90*/  LDL.LU R122, [R1+0xac] ;  /* 0x0000ac00017a7983 */ /* 0x000ee80000300800 */
[----:B------:R-:W4:Y:S04]  /*aaa0*/  LDL.LU R120, [R1+0x5a8] ;  /* 0x0005a80001787983 */ /* 0x000f280000300800 */
[----:B------:R-:W3:Y:S04]  /*aab0*/  LDL.LU R118, [R1+0x5b0] ;  /* 0x0005b00001767983 */ /* 0x000ee80000300800 */
        /* <DEDUP_REMOVED lines=10> */
[----:B------:R-:W2:Y:S04]  /*ab60*/  LDL.LU R12, [R1+0x5c4] ;  /* 0x0005c400010c7983 */ /* 0x000ea80000300800 */
[----:B------:R-:W3:Y:S01]  /*ab70*/  LDL.LU R19, [R1+0xd4] ;  /* 0x0000d40001137983 */ /* 0x000ee20000300800 */
[----:B--2---:R-:W-:-:S03]  /*ab80*/  PRMT R12, R12, 0x5410, R88 ;  /* 0x000054100c0c7816 */ /* 0x004fc60000000058 */
[----:B------:R-:W2:Y:S01]  /*ab90*/  LDL.LU R88, [R1+0x664] ;  /* 0x0006640001587983 */ /* 0x000ea20000300800 */
[----:B----4-:R-:W-:-:S03]  /*aba0*/  PRMT R15, R15, 0x5410, R120 ;  /* 0x000054100f0f7816 */ /* 0x010fc60000000078 */
[----:B------:R-:W4:Y:S01]  /*abb0*/  LDL R120, [R1+0x5c8] ;  /* 0x0005c80001787983 */ /* 0x000f220000100800 */
[----:B---3--:R-:W-:Y:S02]  /*abc0*/  PRMT R13, R116, 0x5410, R13 ;  /* 0x00005410740d7816 */ /* 0x008fe4000000000d */
[----:B------:R-:W-:Y:S01]  /*abd0*/  PRMT R14, R14, 0x5410, R118 ;  /* 0x000054100e0e7816 */ /* 0x000fe20000000076 */
[----:B------:R-:W3:Y:S01]  /*abe0*/  LDL R116, [R1+0x5e4] ;  /* 0x0005e40001747983 */ /* 0x000ee20000100800 */
[----:B------:R-:W-:-:S03]  /*abf0*/  PRMT R17, R17, 0x5410, R23 ;  /* 0x0000541011117816 */ /* 0x000fc60000000017 */
[----:B------:R-:W3:Y:S01]  /*ac00*/  LDL R118, [R1+0x5e8] ;  /* 0x0005e80001767983 */ /* 0x000ee20000100800 */
[----:B------:R-:W-:Y:S02]  /*ac10*/  PRMT R18, R18, 0x5410, R89 ;  /* 0x0000541012127816 */ /* 0x000fe40000000059 */
[----:B------:R-:W-:Y:S02]  /*ac20*/  PRMT R19, R19, 0x5410, R22 ;  /* 0x0000541013137816 */ /* 0x000fe40000000016 */
[----:B--2---:R-:W-:Y:S02]  /*ac30*/  PRMT R16, R88, 0x5410, R16 ;  /* 0x0000541058107816 */ /* 0x004fe40000000010 */
[----:B------:R-:W2:Y:S04]  /*ac40*/  LDL.LU R88, [R1+0x660] ;  /* 0x0006600001587983 */ /* 0x000ea80000300800 */
[----:B------:R-:W2:Y:S04]  /*ac50*/  LDL.LU R23, [R1+0x65c] ;  /* 0x00065c0001177983 */ /* 0x000ea80000300800 */
[----:B------:R-:W2:Y:S04]  /*ac60*/  LDL.LU R89, [R1+0x658] ;  /* 0x0006580001597983 */ /* 0x000ea80000300800 */
[----:B------:R-:W2:Y:S04]  /*ac70*/  LDL.LU R22, [R1+0x654] ;  /* 0x0006540001167983 */ /* 0x000ea80000300800 */
[----:B----4-:R0:W-:Y:S01]  /*ac80*/  STS.128 [R120+UR16], R12 ;  /* 0x0000000c78007988 */ /* 0x0101e20008000c10 */
[----:B------:R-:W-:-:S03]  /*ac90*/  PRMT R20, R21, 0x5410, R20 ;  /* 0x0000541015147816 */ /* 0x000fc60000000014 */
[----:B---3--:R1:W-:Y:S01]  /*aca0*/  STS.128 [R118+UR16], R16 ;  /* 0x0000001076007988 */ /* 0x0083e20008000c10 */
[----:B------:R-:W-:Y:S02]  /*acb0*/  PRMT R21, R91, 0x5410, R90 ;  /* 0x000054105b157816 */ /* 0x000fe4000000005a */
[----:B0-----:R-:W-:Y:S02]  /*acc0*/  PRMT R12, R0, 0x5410, R8 ;  /* 0x00005410000c7816 */ /* 0x001fe40000000008 */
[----:B------:R-:W3:Y:S01]  /*acd0*/  LDL.LU R8, [R1+0x650] ;  /* 0x0006500001087983 */ /* 0x000ee20000300800 */
[----:B------:R-:W-:-:S03]  /*ace0*/  PRMT R13, R9, 0x5410, R100 ;  /* 0x00005410090d7816 */ /* 0x000fc60000000064 */
[----:B------:R-:W4:Y:S01]  /*acf0*/  LDL.LU R0, [R1+0x64c] ;  /* 0x00064c0001007983 */ /* 0x000f220000300800 */
[----:B------:R-:W-:-:S03]  /*ad00*/  PRMT R14, R10, 0x5410, R101 ;  /* 0x000054100a0e7816 */ /* 0x000fc60000000065 */
[----:B------:R-:W3:Y:S01]  /*ad10*/  LDL.LU R100, [R1+0x648] ;  /* 0x0006480001647983 */ /* 0x000ee20000300800 */
[----:B------:R-:W-:-:S03]  /*ad20*/  PRMT R15, R11, 0x5410, R102 ;  /* 0x000054100b0f7816 */ /* 0x000fc60000000066 */
[----:B------:R-:W4:Y:S01]  /*ad30*/  LDL.LU R9, [R1+0x644] ;  /* 0x0006440001097983 */ /* 0x000f220000300800 */
[----:B-1----:R-:W-:-:S03]  /*ad40*/  PRMT R16, R96, 0x5410, R103 ;  /* 0x0000541060107816 */ /* 0x002fc60000000067 */
[----:B------:R-:W3:Y:S04]  /*ad50*/  LDL.LU R101, [R1+0x640] ;  /* 0x0006400001657983 */ /* 0x000ee80000300800 */
[----:B------:R-:W4:Y:S01]  /*ad60*/  LDL.LU R10, [R1+0x63c] ;  /* 0x00063c00010a7983 */ /* 0x000f220000300800 */
[----:B------:R-:W-:-:S03]  /*ad70*/  PRMT R17, R97, 0x5410, R104 ;  /* 0x0000541061117816 */ /* 0x000fc60000000068 */
[----:B------:R-:W3:Y:S04]  /*ad80*/  LDL.LU R102, [R1+0x638] ;  /* 0x0006380001667983 */ /* 0x000ee80000300800 */
[----:B------:R-:W4:Y:S01]  /*ad90*/  LDL.LU R11, [R1+0x634] ;  /* 0x00063400010b7983 */ /* 0x000f220000300800 */
[----:B------:R-:W-:-:S03]  /*ada0*/  PRMT R18, R98, 0x5410, R105 ;  /* 0x0000541062127816 */ /* 0x000fc60000000069 */
[----:B------:R-:W3:Y:S04]  /*adb0*/  LDL.LU R103, [R1+0x630] ;  /* 0x0006300001677983 */ /* 0x000ee80000300800 */
[----:B------:R-:W4:Y:S01]  /*adc0*/  LDL.LU R96, [R1+0x62c] ;  /* 0x00062c0001607983 */ /* 0x000f220000300800 */
[----:B------:R-:W-:-:S03]  /*add0*/  PRMT R19, R99, 0x5410, R106 ;  /* 0x0000541063137816 */ /* 0x000fc6000000006a */
[----:B------:R-:W3:Y:S04]  /*ade0*/  LDL.LU R104, [R1+0x628] ;  /* 0x0006280001687983 */ /* 0x000ee80000300800 */
[----:B------:R-:W4:Y:S04]  /*adf0*/  LDL.LU R97, [R1+0x624] ;  /* 0x0006240001617983 */ /* 0x000f280000300800 */
[----:B------:R-:W3:Y:S04]  /*ae00*/  LDL.LU R105, [R1+0x620] ;  /* 0x0006200001697983 */ /* 0x000ee80000300800 */
[----:B------:R-:W4:Y:S04]  /*ae10*/  LDL.LU R98, [R1+0x61c] ;  /* 0x00061c0001627983 */ /* 0x000f280000300800 */
[----:B------:R-:W3:Y:S04]  /*ae20*/  LDL.LU R106, [R1+0x618] ;  /* 0x00061800016a7983 */ /* 0x000ee80000300800 */
[----:B------:R-:W4:Y:S04]  /*ae30*/  LDL.LU R99, [R1+0x614] ;  /* 0x0006140001637983 */ /* 0x000f280000300800 */
[----:B------:R-:W3:Y:S04]  /*ae40*/  LDL R120, [R1+0x5d8] ;  /* 0x0005d80001787983 */ /* 0x000ee80000100800 */
[----:B------:R-:W4:Y:S01]  /*ae50*/  LDL R118, [R1+0x5d4] ;  /* 0x0005d40001767983 */ /* 0x000f220000100800 */
[----:B--2---:R-:W-:-:S02]  /*ae60*/  LOP3.LUT R91, R23, 0xffff, RZ, 0xc0, !PT ;  /* 0x0000ffff175b7812 */ /* 0x004fc400078ec0ff */
[----:B------:R-:W-:Y:S02]  /*ae70*/  PRMT R23, R124, 0x5410, R95 ;  /* 0x000054107c177816 */ /* 0x000fe4000000005f */
[----:B------:R-:W2:Y:S01]  /*ae80*/  LDL R124, [R1+0x5e0] ;  /* 0x0005e000017c7983 */ /* 0x000ea20000100800 */
[----:B------:R-:W-:Y:S02]  /*ae90*/  LOP3.LUT R90, R22, 0xffff, RZ, 0xc0, !PT ;  /* 0x0000ffff165a7812 */ /* 0x000fe400078ec0ff */
[----:B------:R-:W-:Y:S02]  /*aea0*/  PRMT R22, R122, 0x5410, R108 ;  /* 0x000054107a167816 */ /* 0x000fe4000000006c */
[----:B------:R-:W3:Y:S04]  /*aeb0*/  LDL R122, [R1+0x5dc] ;  /* 0x0005dc00017a7983 */ /* 0x000ee80000100800 */
[----:B------:R0:W-:Y:S04]  /*aec0*/  STS.128 [R116+UR16], R20 ;  /* 0x0000001474007988 */ /* 0x0001e80008000c10 */
[----:B0-----:R-:W4:Y:S01]  /*aed0*/  LDL R116, [R1+0x5d0] ;  /* 0x0005d00001747983 */ /* 0x001f220000100800 */
[----:B------:R-:W-:-:S02]  /*aee0*/  PRMT R20, R2, 0x5410, R107 ;  /* 0x0000541002147816 */ /* 0x000fc4000000006b */
[----:B------:R-:W-:Y:S01]  /*aef0*/  PRMT R21, R3, 0x5410, R4 ;  /* 0x0000541003157816 */ /* 0x000fe20000000004 */
[----:B------:R-:W4:Y:S01]  /*af00*/  LDL.LU R107, [R1+0x610] ;  /* 0x00061000016b7983 */ /* 0x000f220000300800 */
[----:B------:R-:W-:-:S03]  /*af10*/  PRMT R22, R6, 0x5410, R7 ;  /* 0x0000541006167816 */ /* 0x000fc60000000007 */
[----:B------:R-:W4:Y:S04]  /*af20*/  LDL.LU R2, [R1+0x60c] ;  /* 0x00060c0001027983 */ /* 0x000f280000300800 */
[----:B------:R-:W4:Y:S04]  /*af30*/  LDL.LU R4, [R1+0x608] ;  /* 0x0006080001047983 */ /* 0x000f280000300800 */
[----:B------:R-:W4:Y:S04]  /*af40*/  LDL.LU R3, [R1+0x604] ;  /* 0x0006040001037983 */ /* 0x000f280000300800 */
[----:B------:R-:W4:Y:S04]  /*af50*/  LDL.LU R7, [R1+0x600] ;  /* 0x0006000001077983 */ /* 0x000f280000300800 */
[----:B------:R-:W4:Y:S01]  /*af60*/  LDL.LU R6, [R1+0x5fc] ;  /* 0x0005fc0001067983 */ /* 0x000f220000300800 */
[----:B------:R-:W-:-:S02]  /*af70*/  LOP3.LUT R89, R89, 0xffff, RZ, 0xc0, !PT ;  /* 0x0000ffff59597812 */ /* 0x000fc400078ec0ff */
[----:B------:R-:W-:Y:S02]  /*af80*/  LOP3.LUT R88, R88, 0xffff, RZ, 0xc0, !PT ;  /* 0x0000ffff58587812 */ /* 0x000fe400078ec0ff */
[----:B------:R-:W-:Y:S02]  /*af90*/  PRMT R108, R90, 0x3340, R89 ;  /* 0x000033405a6c7816 */ /* 0x000fe40000000059 */
[----:B------:R-:W-:Y:S02]  /*afa0*/  PRMT R95, R91, 0x3340, R88 ;  /* 0x000033405b5f7816 */ /* 0x000fe40000000058 */
[----:B------:R-:W-:Y:S02]  /*afb0*/  PRMT R23, R5, 0x5410, R125 ;  /* 0x0000541005177816 */ /* 0x000fe4000000007d */
[----:B------:R-:W-:Y:S01]  /*afc0*/  PRMT R88, R123, 0x5410, R121 ;  /* 0x000054107b587816 */ /* 0x000fe20000000079 */
[----:B------:R-:W0:Y:S01]  /*afd0*/  LDC R5, c[0x0][0x238] ;  /* 0x00008e00ff057b82 */ /* 0x000e220000000800 */
[----:B------:R-:W-:-:S02]  /*afe0*/  PRMT R89, R119, 0x5410, R117 ;  /* 0x0000541077597816 */ /* 0x000fc40000000075 */
[----:B------:R-:W-:Y:S02]  /*aff0*/  PRMT R90, R115, 0x5410, R114 ;  /* 0x00005410735a7816 */ /* 0x000fe40000000072 */
[----:B------:R-:W-:Y:S02]  /*b000*/  PRMT R91, R113, 0x5410, R112 ;  /* 0x00005410715b7816 */ /* 0x000fe40000000070 */
[----:B------:R-:W-:Y:S02]  /*b010*/  PRMT R92, R111, 0x5410, R92 ;  /* 0x000054106f5c7816 */ /* 0x000fe4000000005c */
[----:B------:R-:W-:Y:S02]  /*b020*/  PRMT R93, R110, 0x5410, R93 ;  /* 0x000054106e5d7816 */ /* 0x000fe4000000005d */
[----:B------:R-:W-:Y:S02]  /*b030*/  PRMT R94, R109, 0x5410, R94 ;  /* 0x000054106d5e7816 */ /* 0x000fe4000000005e */
[----:B------:R-:W-:Y:S01]  /*b040*/  PRMT R95, R108, 0x5410, R95 ;  /* 0x000054106c5f7816 */ /* 0x000fe2000000005f */
[----:B--2---:R-:W-:Y:S04]  /*b050*/  STS.128 [R124+UR16], R12 ;  /* 0x0000000c7c007988 */ /* 0x004fe80008000c10 */
[----:B---3--:R-:W-:Y:S04]  /*b060*/  STS.128 [R122+UR16], R16 ;  /* 0x000000107a007988 */ /* 0x008fe80008000c10 */
[----:B------:R-:W-:Y:S04]  /*b070*/  STS.128 [R120+UR16], R20 ;  /* 0x0000001478007988 */ /* 0x000fe80008000c10 */
[----:B----4-:R-:W-:Y:S04]  /*b080*/  STS.128 [R118+UR16], R88 ;  /* 0x0000005876007988 */ /* 0x010fe80008000c10 */
[----:B------:R1:W-:Y:S02]  /*b090*/  STS.128 [R116+UR16], R92 ;  /* 0x0000005c74007988 */ /* 0x0003e40008000c10 */
[----:B-1----:R-:W-:-:S02]  /*b0a0*/  LOP3.LUT R116, R6, 0x40, RZ, 0x3c, !PT ;  /* 0x0000004006747812 */ /* 0x002fc400078e3cff */
[----:B------:R-:W-:Y:S04]  /*b0b0*/  STS.U8 [R6+UR16+0x10000], R107 ;  /* 0x0100006b06007988 */ /* 0x000fe80008000010 */
        /* <DEDUP_REMOVED lines=13> */
[----:B------:R1:W-:Y:S04]  /*b190*/  STS.U8 [R116+UR16+0x11a00], R9 ;  /* 0x011a000974007988 */ /* 0x0003e80008000010 */
[----:B-1----:R-:W2:Y:S04]  /*b1a0*/  LDL R9, [R1+0x5cc] ;  /* 0x0005cc0001097983 */ /* 0x002ea80000100800 */
[----:B------:R-:W3:Y:S04]  /*b1b0*/  LDL.LU R117, [R1+0x58c] ;  /* 0x00058c0001757983 */ /* 0x000ee80000300800 */
[----:B------:R-:W4:Y:S04]  /*b1c0*/  LDL.LU R123, [R1+0x584] ;  /* 0x00058400017b7983 */ /* 0x000f280000300800 */
[----:B------:R-:W2:Y:S04]  /*b1d0*/  LDL.LU R122, [R1+0x57c] ;  /* 0x00057c00017a7983 */ /* 0x000ea80000300800 */
[----:B------:R-:W2:Y:S04]  /*b1e0*/  LDL.LU R121, [R1+0x574] ;  /* 0x0005740001797983 */ /* 0x000ea80000300800 */
[----:B------:R-:W2:Y:S04]  /*b1f0*/  LDL.LU R118, [R1+0x564] ;  /* 0x0005640001767983 */ /* 0x000ea80000300800 */
[----:B------:R-:W2:Y:S04]  /*b200*/  LDL.LU R125, [R1+0x588] ;  /* 0x00058800017d7983 */ /* 0x000ea80000300800 */
[----:B------:R-:W2:Y:S01]  /*b210*/  LDL.LU R124, [R1+0x55c] ;  /* 0x00055c00017c7983 */ /* 0x000ea20000300800 */
[----:B0-----:R-:W-:-:S03]  /*b220*/  IMAD.SHL.U32 R5, R5, 0x80, RZ ;  /* 0x0000008005057824 */ /* 0x001fc600078e00ff */
[----:B------:R0:W-:Y:S02]  /*b230*/  STS.U8 [R116+UR16+0x11e00], R8 ;  /* 0x011e000874007988 */ /* 0x0001e40008000010 */
[C---:B------:R-:W-:Y:S02]  /*b240*/  IADD3 R2, P3, R5.reuse, R2, RZ ;  /* 0x0000000205027210 */ /* 0x040fe40007f7e0ff */
[C---:B------:R-:W-:Y:S01]  /*b250*/  IADD3 R4, P4, R5.reuse, R4, RZ ;  /* 0x0000000405047210 */ /* 0x040fe20007f9e0ff */
[----:B------:R1:W-:Y:S06]  /*b260*/  MEMBAR.ALL.CTA ;  /* 0x0000000000007992 */ /* 0x0003ec0000008000 */
[----:B-1----:R-:W1:Y:S04]  /*b270*/  FENCE.VIEW.ASYNC.S ;  /* 0x00000000000073c6 */ /* 0x002e680000000000 */
[----:B0-----:R-:W2:Y:S04]  /*b280*/  LDL.LU R116, [R1+0x580] ;  /* 0x0005800001747983 */ /* 0x001ea80000300800 */
[----:B------:R-:W2:Y:S01]  /*b290*/  LDL.LU R120, [R1+0x554] ;  /* 0x0005540001787983 */ /* 0x000ea20000300800 */
[----:B------:R-:W-:Y:S01]  /*b2a0*/  USHF.L.U32 UR4, UR24, 0x7, URZ ;  /* 0x0000000718047899 */ /* 0x000fe2000800063f */
[----:B-1----:R-:W-:Y:S01]  /*b2b0*/  BAR.SYNC.DEFER_BLOCKING 0x0 ;  /* 0x0000000000007b1d */ /* 0x002fe20000010000 */
[----:B---3--:R-:W-:-:S02]  /*b2c0*/  IADD3 R117, P5, R5, R117, RZ ;  /* 0x0000007505757210 */ /* 0x008fc40007fbe0ff */
[C---:B----4-:R-:W-:Y:S02]  /*b2d0*/  IADD3 R123, P6, R5.reuse, R123, RZ ;  /* 0x0000007b057b7210 */ /* 0x050fe40007fde0ff */
[----:B--2---:R-:W-:-:S05]  /*b2e0*/  IADD3 R122, P1, R5, R122, RZ ;  /* 0x0000007a057a7210 */ /* 0x004fca0007f3e0ff */
[----:B------:R0:W-:Y:S04]  /*b2f0*/  STL [R1+0x57c], R122 ;  /* 0x00057c7a01007387 */ /* 0x0001e80000100800 */
[----:B------:R-:W-:Y:S01]  /*b300*/  STL [R1+0x58c], R117 ;  /* 0x00058c7501007387 */ /* 0x000fe20000100800 */
[----:B------:R-:W-:-:S03]  /*b310*/  IADD3 R121, P2, R5, R121, RZ ;  /* 0x0000007905797210 */ /* 0x000fc60007f5e0ff */
[----:B0-----:R-:W2:Y:S04]  /*b320*/  LDL.LU R122, [R1+0x578] ;  /* 0x00057800017a7983 */ /* 0x001ea80000300800 */
[----:B------:R-:W-:Y:S04]  /*b330*/  STL [R1+0x584], R123 ;  /* 0x0005847b01007387 */ /* 0x000fe80000100800 */
[----:B------:R0:W-:Y:S02]  /*b340*/  STL [R1+0x56c], R2 ;  /* 0x00056c0201007387 */ /* 0x0001e40000100800 */
[----:B0-----:R-:W-:-:S02]  /*b350*/  SHF.R.S32.HI R2, RZ, 0x1f, R5 ;  /* 0x0000001fff027819 */ /* 0x001fc40000011405 */
[----:B------:R-:W-:Y:S03]  /*b360*/  STL [R1+0x574], R121 ;  /* 0x0005747901007387 */ /* 0x000fe60000100800 */
[C---:B------:R-:W-:Y:S01]  /*b370*/  IMAD.X R3, R2.reuse, 0x1, R3, P4 ;  /* 0x0000000102037824 */ /* 0x040fe200020e0603 */
[----:B------:R-:W-:Y:S01]  /*b380*/  IADD3 R118, P4, R5, R118, RZ ;  /* 0x0000007605767210 */ /* 0x000fe20007f9e0ff */
[----:B------:R-:W3:Y:S04]  /*b390*/  LDL.LU R16, [R1+0x54c] ;  /* 0x00054c0001107983 */ /* 0x000ee80000300800 */
[----:B------:R-:W4:Y:S04]  /*b3a0*/  LDL.LU R17, [R1+0x570] ;  /* 0x0005700001117983 */ /* 0x000f280000300800 */
[----:B------:R-:W4:Y:S01]  /*b3b0*/  LDL.LU R18, [R1+0x544] ;  /* 0x0005440001127983 */ /* 0x000f220000300800 */
[----:B------:R-:W-:-:S03]  /*b3c0*/  IMAD.X R125, R2, 0x1, R125, P5 ;  /* 0x00000001027d7824 */ /* 0x000fc600028e067d */
[----:B------:R0:W-:Y:S04]  /*b3d0*/  STL [R1+0x564], R118 ;  /* 0x0005647601007387 */ /* 0x0001e80000100800 */
[----:B------:R-:W4:Y:S04]  /*b3e0*/  LDL.LU R19, [R1+0x568] ;  /* 0x0005680001137983 */ /* 0x000f280000300800 */
[----:B------:R-:W4:Y:S04]  /*b3f0*/  LDL.LU R12, [R1+0x53c] ;  /* 0x00053c00010c7983 */ /* 0x000f280000300800 */
[----:B0-----:R-:W4:Y:S01]  /*b400*/  LDL.LU R118, [R1+0x560] ;  /* 0x0005600001767983 */ /* 0x001f220000300800 */
[----:B------:R-:W-:-:S03]  /*b410*/  IADD3 R124, P5, R5, R124, RZ ;  /* 0x0000007c057c7210 */ /* 0x000fc60007fbe0ff */
[----:B------:R-:W4:Y:S04]  /*b420*/  LDL.LU R13, [R1+0x534] ;  /* 0x00053400010d7983 */ /* 0x000f280000300800 */
[----:B------:R-:W4:Y:S04]  /*b430*/  LDL.LU R14, [R1+0x558] ;  /* 0x00055800010e7983 */ /* 0x000f280000300800 */
[----:B------:R-:W4:Y:S04]  /*b440*/  LDL.LU R15, [R1+0x52c] ;  /* 0x00052c00010f7983 */ /* 0x000f280000300800 */
[----:B------:R0:W-:Y:S04]  /*b450*/  STL [R1+0x588], R125 ;  /* 0x0005887d01007387 */ /* 0x0001e80000100800 */
[----:B0-----:R-:W4:Y:S04]  /*b460*/  LDL.LU R125, [R1+0x550] ;  /* 0x00055000017d7983 */ /* 0x001f280000300800 */
[----:B------:R-:W4:Y:S04]  /*b470*/  LDL.LU R108, [R1+0x524] ;  /* 0x00052400016c7983 */ /* 0x000f280000300800 */
[----:B------:R-:W4:Y:S04]  /*b480*/  LDL.LU R109, [R1+0x548] ;  /* 0x00054800016d7983 */ /* 0x000f280000300800 */
[----:B------:R-:W4:Y:S04]  /*b490*/  LDL.LU R110, [R1+0x51c] ;  /* 0x00051c00016e7983 */ /* 0x000f280000300800 */
[----:B------:R0:W-:Y:S04]  /*b4a0*/  STL [R1+0x55c], R124 ;  /* 0x00055c7c01007387 */ /* 0x0001e80000100800 */
[----:B0-----:R-:W4:Y:S01]  /*b4b0*/  LDL.LU R124, [R1+0x540] ;  /* 0x00054000017c7983 */ /* 0x001f220000300800 */
[----:B------:R-:W-:Y:S01]  /*b4c0*/  IMAD.X R116, R2, 0x1, R116, P6 ;  /* 0x0000000102747824 */ /* 0x000fe200030e0674 */
[----:B------:R-:W-:-:S02]  /*b4d0*/  IADD3 R120, P6, R5, R120, RZ ;  /* 0x0000007805787210 */ /* 0x000fc40007fde0ff */
        /* <DEDUP_REMOVED lines=8> */
[----:B------:R-:W4:Y:S04]  /*b560*/  LDL.LU R119, [R1+0x4fc] ;  /* 0x0004fc0001777983 */ /* 0x000f280000300800 */
[----:B0-----:R-:W4:Y:S04]  /*b570*/  LDL.LU R120, [R1+0x520] ;  /* 0x0005200001787983 */ /* 0x001f280000300800 */
[----:B------:R-:W4:Y:S04]  /*b580*/  LDL.LU R117, [R1+0x4f4] ;  /* 0x0004f40001757983 */ /* 0x000f280000300800 */
[----:B------:R-:W4:Y:S04]  /*b590*/  LDL.LU R123, [R1+0x518] ;  /* 0x00051800017b7983 */ /* 0x000f280000300800 */
[----:B------:R-:W4:Y:S01]  /*b5a0*/  LDL.LU R121, [R1+0x4ec] ;  /* 0x0004ec0001797983 */ /* 0x000f220000300800 */
[----:B--2---:R-:W-:-:S05]  /*b5b0*/  IMAD.X R122, R2, 0x1, R122, P1 ;  /* 0x00000001027a7824 */ /* 0x004fca00008e067a */
[----:B------:R0:W-:Y:S04]  /*b5c0*/  STL [R1+0x578], R122 ;  /* 0x0005787a01007387 */ /* 0x0001e80000100800 */
[----:B0-----:R-:W2:Y:S01]  /*b5d0*/  LDL.LU R122, [R1+0x510] ;  /* 0x00051000017a7983 */ /* 0x001ea20000300800 */
[----:B---3--:R-:W-:Y:S01]  /*b5e0*/  IADD3 R16, P1, R5, R16, RZ ;  /* 0x0000001005107210 */ /* 0x008fe20007f3e0ff */
[----:B----4-:R-:W-:-:S04]  /*b5f0*/  IMAD.X R17, R2, 0x1, R17, P2 ;  /* 0x0000000102117824 */ /* 0x010fc800010e0611 */
[----:B------:R-:W-:Y:S01]  /*b600*/  STL [R1+0x54c], R16 ;  /* 0x00054c1001007387 */ /* 0x000fe20000100800 */
[----:B------:R-:W-:-:S03]  /*b610*/  IADD3 R18, P2, R5, R18, RZ ;  /* 0x0000001205127210 */ /* 0x000fc60007f5e0ff */
[----:B------:R-:W-:Y:S04]  /*b620*/  STL [R1+0x570], R17 ;  /* 0x0005701101007387 */ /* 0x000fe80000100800 */
[----:B------:R-:W-:Y:S01]  /*b630*/  STL [R1+0x544], R18 ;  /* 0x0005441201007387 */ /* 0x000fe20000100800 */
[C---:B------:R-:W-:Y:S01]  /*b640*/  IMAD.X R19, R2.reuse, 0x1, R19, P3 ;  /* 0x0000000102137824 */ /* 0x040fe200018e0613 */
[C---:B------:R-:W-:Y:S01]  /*b650*/  IADD3 R12, P3, R5.reuse, R12, RZ ;  /* 0x0000000c050c7210 */ /* 0x040fe20007f7e0ff */
[----:B------:R-:W-:Y:S01]  /*b660*/  IMAD.X R118, R2, 0x1, R118, P4 ;  /* 0x0000000102767824 */ /* 0x000fe200020e0676 */
[----:B------:R-:W-:-:S04]  /*b670*/  IADD3 R13, P4, R5, R13, RZ ;  /* 0x0000000d050d7210 */ /* 0x000fc80007f9e0ff */
[----:B------:R0:W-:Y:S01]  /*b680*/  STL [R1+0x560], R118 ;  /* 0x0005607601007387 */ /* 0x0001e20000100800 */
[----:B------:R-:W-:-:S03]  /*b690*/  IMAD.X R14, R2, 0x1, R14, P5 ;  /* 0x00000001020e7824 */ /* 0x000fc600028e060e */
[----:B------:R-:W-:Y:S01]  /*b6a0*/  STL [R1+0x568], R19 ;  /* 0x0005681301007387 */ /* 0x000fe20000100800 */
[----:B------:R-:W-:-:S03]  /*b6b0*/  IADD3 R15, P5, R5, R15, RZ ;  /* 0x0000000f050f7210 */ /* 0x000fc60007fbe0ff */
[----:B0-----:R-:W3:Y:S04]  /*b6c0*/  LDL.LU R118, [R1+0x4e4] ;  /* 0x0004e40001767983 */ /* 0x001ee80000300800 */
[----:B------:R-:W-:Y:S01]  /*b6d0*/  STL [R1+0x53c], R12 ;  /* 0x00053c0c01007387 */ /* 0x000fe20000100800 */
[----:B------:R-:W-:-:S03]  /*b6e0*/  IMAD.X R125, R2, 0x1, R125, P6 ;  /* 0x00000001027d7824 */ /* 0x000fc600030e067d */
[----:B------:R-:W-:Y:S01]  /*b6f0*/  STL [R1+0x534], R13 ;  /* 0x0005340d01007387 */ /* 0x000fe20000100800 */
[----:B------:R-:W-:-:S03]  /*b700*/  IADD3 R108, P6, R5, R108, RZ ;  /* 0x0000006c056c7210 */ /* 0x000fc60007fde0ff */
[----:B------:R0:W-:Y:S01]  /*b710*/  STL [R1+0x550], R125 ;  /* 0x0005507d01007387 */ /* 0x0001e20000100800 */
[----:B------:R-:W-:-:S03]  /*b720*/  IMAD.X R109, R2, 0x1, R109, P1 ;  /* 0x00000001026d7824 */ /* 0x000fc600008e066d */
[----:B------:R-:W-:Y:S04]  /*b730*/  STL [R1+0x558], R14 ;  /* 0x0005580e01007387 */ /* 0x000fe80000100800 */
[----:B0-----:R-:W4:Y:S04]  /*b740*/  LDL.LU R125, [R1+0x508] ;  /* 0x00050800017d7983 */ /* 0x001f280000300800 */
[----:B------:R-:W-:Y:S01]  /*b750*/  STL [R1+0x52c], R15 ;  /* 0x00052c0f01007387 */ /* 0x000fe20000100800 */
[----:B------:R-:W-:-:S03]  /*b760*/  IMAD.X R124, R2, 0x1, R124, P2 ;  /* 0x00000001027c7824 */ /* 0x000fc600010e067c */
[----:B------:R-:W-:Y:S04]  /*b770*/  STL [R1+0x524], R108 ;  /* 0x0005246c01007387 */ /* 0x000fe80000100800 */
[----:B------:R0:W-:Y:S04]  /*b780*/  STL [R1+0x540], R124 ;  /* 0x0005407c01007387 */ /* 0x0001e80000100800 */
[----:B------:R-:W-:Y:S04]  /*b790*/  STL [R1+0x548], R109 ;  /* 0x0005486d01007387 */ /* 0x000fe80000100800 */
[----:B0-----:R-:W4:Y:S01]  /*b7a0*/  LDL.LU R124, [R1+0x4dc] ;  /* 0x0004dc00017c7983 */ /* 0x001f220000300800 */
[C---:B------:R-:W-:Y:S01]  /*b7b0*/  IADD3 R110, P1, R5.reuse, R110, RZ ;  /* 0x0000006e056e7210 */ /* 0x040fe20007f3e0ff */
[----:B------:R-:W-:Y:S01]  /*b7c0*/  IMAD.X R113, R2, 0x1, R113, P3 ;  /* 0x0000000102717824 */ /* 0x000fe200018e0671 */
[----:B------:R-:W-:-:S02]  /*b7d0*/  IADD3 R111, P2, R5, R111, RZ ;  /* 0x0000006f056f7210 */ /* 0x000fc40007f5e0ff */
[----:B------:R-:W-:Y:S01]  /*b7e0*/  IADD3 R116, P3, R5, R116, RZ ;  /* 0x0000007405747210 */ /* 0x000fe20007f7e0ff */
[----:B------:R-:W-:Y:S01]  /*b7f0*/  STL [R1+0x51c], R110 ;  /* 0x00051c6e01007387 */ /* 0x000fe20000100800 */
[----:B------:R-:W-:-:S03]  /*b800*/  IMAD.X R112, R2, 0x1, R112, P4 ;  /* 0x0000000102707824 */ /* 0x000fc600020e0670 */
[----:B------:R0:W-:Y:S01]  /*b810*/  STL [R1+0x50c], R116 ;  /* 0x00050c7401007387 */ /* 0x0001e20000100800 */
[----:B------:R-:W-:-:S03]  /*b820*/  IADD3 R115, P4, R5, R115, RZ ;  /* 0x0000007305737210 */ /* 0x000fc60007f9e0ff */
[----:B------:R-:W-:Y:S01]  /*b830*/  STL [R1+0x514], R111 ;  /* 0x0005146f01007387 */ /* 0x000fe20000100800 */
[----:B------:R-:W-:-:S03]  /*b840*/  IMAD.X R114, R2, 0x1, R114, P5 ;  /* 0x0000000102727824 */ /* 0x000fc600028e0672 */
[----:B0-----:R-:W4:Y:S04]  /*b850*/  LDL.LU R116, [R1+0x500] ;  /* 0x0005000001747983 */ /* 0x001f280000300800 */
[----:B------:R-:W-:Y:S01]  /*b860*/  STL [R1+0x538], R113 ;  /* 0x0005387101007387 */ /* 0x000fe20000100800 */
[----:B------:R-:W-:-:S03]  /*b870*/  IADD3 R119, P5, R5, R119, RZ ;  /* 0x0000007705777210 */ /* 0x000fc60007fbe0ff */
[----:B------:R-:W-:Y:S01]  /*b880*/  STL [R1+0x530], R112 ;  /* 0x0005307001007387 */ /* 0x000fe20000100800 */
[----:B------:R-:W-:-:S03]  /*b890*/  IMAD.X R120, R2, 0x1, R120, P6 ;  /* 0x0000000102787824 */ /* 0x000fc600030e0678 */
[----:B------:R-:W-:Y:S01]  /*b8a0*/  STL [R1+0x504], R115 ;  /* 0x0005047301007387 */ /* 0x000fe20000100800 */
[----:B------:R-:W-:-:S03]  /*b8b0*/  IADD3 R117, P6, R5, R117, RZ ;  /* 0x0000007505757210 */ /* 0x000fc60007fde0ff */
[----:B------:R0:W-:Y:S01]  /*b8c0*/  STL [R1+0x520], R120 ;  /* 0x0005207801007387 */ /* 0x0001e20000100800 */
[----:B------:R-:W-:-:S03]  /*b8d0*/  IMAD.X R123, R2, 0x1, R123, P1 ;  /* 0x00000001027b7824 */ /* 0x000fc600008e067b */
[----:B------:R-:W-:Y:S01]  /*b8e0*/  STL [R1+0x528], R114 ;  /* 0x0005287201007387 */ /* 0x000fe20000100800 */
[----:B------:R-:W-:-:S03]  /*b8f0*/  IADD3 R121, P1, R5, R121, RZ ;  /* 0x0000007905797210 */ /* 0x000fc60007f3e0ff */
[----:B0-----:R-:W4:Y:S04]  /*b900*/  LDL.LU R120, [R1+0x4d4] ;  /* 0x0004d40001787983 */ /* 0x001f280000300800 */
[----:B------:R-:W-:Y:S04]  /*b910*/  STL [R1+0x4fc], R119 ;  /* 0x0004fc7701007387 */ /* 0x000fe80000100800 */
[----:B------:R-:W-:Y:S04]  /*b920*/  STL [R1+0x4f4], R117 ;  /* 0x0004f47501007387 */ /* 0x000fe80000100800 */
[----:B------:R-:W4:Y:S04]  /*b930*/  LDL.LU R16, [R1+0x4f8] ;  /* 0x0004f80001107983 */ /* 0x000f280000300800 */
[----:B------:R-:W-:Y:S04]  /*b940*/  STL [R1+0x518], R123 ;  /* 0x0005187b01007387 */ /* 0x000fe80000100800 */
[----:B------:R-:W4:Y:S04]  /*b950*/  LDL.LU R17, [R1+0x4cc] ;  /* 0x0004cc0001117983 */ /* 0x000f280000300800 */
[----:B------:R-:W-:Y:S04]  /*b960*/  STL [R1+0x4ec], R121 ;  /* 0x0004ec7901007387 */ /* 0x000fe80000100800 */
[----:B------:R-:W4:Y:S01]  /*b970*/  LDL.LU R18, [R1+0x4f0] ;  /* 0x0004f00001127983 */ /* 0x000f220000300800 */
[----:B--2---:R-:W-:-:S05]  /*b980*/  IMAD.X R122, R2, 0x1, R122, P2 ;  /* 0x00000001027a7824 */ /* 0x004fca00010e067a */
[----:B------:R0:W-:Y:S04]  /*b990*/  STL [R1+0x510], R122 ;  /* 0x0005107a01007387 */ /* 0x0001e80000100800 */
[----:B------:R-:W2:Y:S04]  /*b9a0*/  LDL.LU R19, [R1+0x4c4] ;  /* 0x0004c40001137983 */ /* 0x000ea80000300800 */
[----:B------:R-:W2:Y:S04]  /*b9b0*/  LDL.LU R12, [R1+0x4e8] ;  /* 0x0004e800010c7983 */ /* 0x000ea80000300800 */
[----:B0-----:R-:W2:Y:S04]  /*b9c0*/  LDL.LU R122, [R1+0x4bc] ;  /* 0x0004bc00017a7983 */ /* 0x001ea80000300800 */
[----:B------:R-:W2:Y:S04]  /*b9d0*/  LDL.LU R13, [R1+0x4e0] ;  /* 0x0004e000010d7983 */ /* 0x000ea80000300800 */
[----:B------:R-:W2:Y:S04]  /*b9e0*/  LDL.LU R14, [R1+0x4b4] ;  /* 0x0004b400010e7983 */ /* 0x000ea80000300800 */
[----:B------:R-:W2:Y:S01]  /*b9f0*/  LDL.LU R15, [R1+0x4d8] ;  /* 0x0004d800010f7983 */ /* 0x000ea20000300800 */
[----:B---3--:R-:W-:-:S05]  /*ba00*/  IADD3 R118, P2, R5, R118, RZ ;  /* 0x0000007605767210 */ /* 0x008fca0007f5e0ff */
[----:B------:R0:W-:Y:S04]  /*ba10*/  STL [R1+0x4e4], R118 ;  /* 0x0004e47601007387 */ /* 0x0001e80000100800 */
[----:B0-----:R-:W3:Y:S04]  /*ba20*/  LDL.LU R118, [R1+0x4ac] ;  /* 0x0004ac0001767983 */ /* 0x001ee80000300800 */
[----:B------:R-:W3:Y:S04]  /*ba30*/  LDL.LU R108, [R1+0x4d0] ;  /* 0x0004d000016c7983 */ /* 0x000ee80000300800 */
[----:B------:R-:W3:Y:S01]  /*ba40*/  LDL.LU R109, [R1+0x4a4] ;  /* 0x0004a400016d7983 */ /* 0x000ee20000300800 */
[----:B----4-:R-:W-:-:S03]  /*ba50*/  IMAD.X R125, R2, 0x1, R125, P3 ;  /* 0x00000001027d7824 */ /* 0x010fc600018e067d */
[----:B------:R-:W4:Y:S04]  /*ba60*/  LDL.LU R110, [R1+0x4c8] ;  /* 0x0004c800016e7983 */ /* 0x000f280000300800 */
[----:B------:R-:W-:Y:S04]  /*ba70*/  STL [R1+0x508], R125 ;  /* 0x0005087d01007387 */ /* 0x000fe80000100800 */
[----:B------:R-:W4:Y:S04]  /*ba80*/  LDL.LU R111, [R1+0x49c] ;  /* 0x00049c00016f7983 */ /* 0x000f280000300800 */
[----:B------:R-:W4:Y:S04]  /*ba90*/  LDL.LU R113, [R1+0x4c0] ;  /* 0x0004c00001717983 */ /* 0x000f280000300800 */
[----:B------:R-:W4:Y:S01]  /*baa0*/  LDL.LU R112, [R1+0x494] ;  /* 0x0004940001707983 */ /* 0x000f220000300800 */
[----:B------:R-:W-:-:S05]  /*bab0*/  IADD3 R124, P3, R5, R124, RZ ;  /* 0x0000007c057c7210 */ /* 0x000fca0007f7e0ff */
[----:B------:R0:W-:Y:S04]  /*bac0*/  STL [R1+0x4dc], R124 ;  /* 0x0004dc7c01007387 */ /* 0x0001e80000100800 */
[----:B0-----:R-:W4:Y:S04]  /*bad0*/  LDL.LU R124, [R1+0x4b8] ;  /* 0x0004b800017c7983 */ /* 0x001f280000300800 */
[----:B------:R-:W4:Y:S01]  /*bae0*/  LDL.LU R115, [R1+0x48c] ;  /* 0x00048c0001737983 */ /* 0x000f220000300800 */
[----:B------:R-:W-:-:S03]  /*baf0*/  IMAD.X R116, R2, 0x1, R116, P4 ;  /* 0x0000000102747824 */ /* 0x000fc600020e0674 */
[----:B------:R-:W4:Y:S04]  /*bb00*/  LDL.LU R114, [R1+0x4b0] ;  /* 0x0004b00001727983 */ /* 0x000f280000300800 */
[----:B------:R-:W4:Y:S04]  /*bb10*/  LDL.LU R119, [R1+0x484] ;  /* 0x0004840001777983 */ /* 0x000f280000300800 */
[----:B------:R0:W-:Y:S04]  /*bb20*/  STL [R1+0x500], R116 ;  /* 0x0005007401007387 */ /* 0x0001e80000100800 */
[----:B------:R-:W4:Y:S04]  /*bb30*/  LDL.LU R117, [R1+0x4a8] ;  /* 0x0004a80001757983 */ /* 0x000f280000300800 */
[----:B------:R-:W4:Y:S04]  /*bb40*/  LDL.LU R123, [R1+0x47c] ;  /* 0x00047c00017b7983 */ /* 0x000f280000300800 */
[----:B------:R-:W4:Y:S04]  /*bb50*/  LDL.LU R121, [R1+0x4a0] ;  /* 0x0004a00001797983 */ /* 0x000f280000300800 */
[----:B------:R-:W4:Y:S01]  /*bb60*/  LDL.LU R125, [R1+0x474] ;  /* 0x00047400017d7983 */ /* 0x000f220000300800 */
[----:B------:R-:W-:-:S03]  /*bb70*/  IADD3 R120, P4, R5, R120, RZ ;  /* 0x0000007805787210 */ /* 0x000fc60007f9e0ff */
[----:B0-----:R-:W4:Y:S04]  /*bb80*/  LDL.LU R116, [R1+0x498] ;  /* 0x0004980001747983 */ /* 0x001f280000300800 */
[----:B------:R0:W-:Y:S01]  /*bb90*/  STL [R1+0x4d4], R120 ;  /* 0x0004d47801007387 */ /* 0x0001e20000100800 */
[----:B------:R-:W-:-:S03]  /*bba0*/  IMAD.X R16, R2, 0x1, R16, P5 ;  /* 0x0000000102107824 */ /* 0x000fc600028e0610 */
[----:B0-----:R-:W4:Y:S01]  /*bbb0*/  LDL.LU R120, [R1+0x46c] ;  /* 0x00046c0001787983 */ /* 0x001f220000300800 */
[----:B------:R-:W-:-:S03]  /*bbc0*/  IADD3 R17, P5, R5, R17, RZ ;  /* 0x0000001105117210 */ /* 0x000fc60007fbe0ff */
[----:B------:R-:W-:Y:S01]  /*bbd0*/  STL [R1+0x4f8], R16 ;  /* 0x0004f81001007387 */ /* 0x000fe20000100800 */
[----:B------:R-:W-:-:S03]  /*bbe0*/  IMAD.X R18, R2, 0x1, R18, P6 ;  /* 0x0000000102127824 */ /* 0x000fc600030e0612 */
[----:B------:R-:W-:Y:S04]  /*bbf0*/  STL [R1+0x4cc], R17 ;  /* 0x0004cc1101007387 */ /* 0x000fe80000100800 */
[----:B------:R-:W-:Y:S01]  /*bc00*/  STL [R1+0x4f0], R18 ;  /* 0x0004f01201007387 */ /* 0x000fe20000100800 */
[C---:B--2---:R-:W-:Y:S01]  /*bc10*/  IADD3 R19, P6, R5.reuse, R19, RZ ;  /* 0x0000001305137210 */ /* 0x044fe20007fde0ff */
[C---:B------:R-:W-:Y:S01]  /*bc20*/  IMAD.X R12, R2.reuse, 0x1, R12, P1 ;  /* 0x00000001020c7824 */ /* 0x040fe200008e060c */
[----:B------:R-:W-:Y:S01]  /*bc30*/  IADD3 R122, P1, R5, R122, RZ ;  /* 0x0000007a057a7210 */ /* 0x000fe20007f3e0ff */
[----:B------:R-:W-:-:S04]  /*bc40*/  IMAD.X R13, R2, 0x1, R13, P2 ;  /* 0x00000001020d7824 */ /* 0x000fc800010e060d */
[----:B------:R0:W-:Y:S01]  /*bc50*/  STL [R1+0x4bc], R122 ;  /* 0x0004bc7a01007387 */ /* 0x0001e20000100800 */
[----:B------:R-:W-:-:S03]  /*bc60*/  IADD3 R14, P2, R5, R14, RZ ;  /* 0x0000000e050e7210 */ /* 0x000fc60007f5e0ff */
[----:B------:R-:W-:Y:S01]  /*bc70*/  STL [R1+0x4c4], R19 ;  /* 0x0004c41301007387 */ /* 0x000fe20000100800 */
[----:B------:R-:W-:-:S03]  /*bc80*/  IMAD.X R15, R2, 0x1, R15, P3 ;  /* 0x00000001020f7824 */ /* 0x000fc600018e060f */
[----:B0-----:R-:W2:Y:S04]  /*bc90*/  LDL.LU R122, [R1+0x490] ;  /* 0x00049000017a7983 */ /* 0x001ea80000300800 */
[----:B------:R-:W-:Y:S04]  /*bca0*/  STL [R1+0x4e8], R12 ;  /* 0x0004e80c01007387 */ /* 0x000fe80000100800 */
[----:B------:R-:W-:Y:S01]  /*bcb0*/  STL [R1+0x4e0], R13 ;  /* 0x0004e00d01007387 */ /* 0x000fe20000100800 */
[----:B---3--:R-:W-:-:S05]  /*bcc0*/  IADD3 R118, P3, R5, R118, RZ ;  /* 0x0000007605767210 */ /* 0x008fca0007f7e0ff */
[----:B------:R0:W-:Y:S01]  /*bcd0*/  STL [R1+0x4ac], R118 ;  /* 0x0004ac7601007387 */ /* 0x0001e20000100800 */
[----:B------:R-:W-:-:S03]  /*bce0*/  IMAD.X R108, R2, 0x1, R108, P4 ;  /* 0x00000001026c7824 */ /* 0x000fc600020e066c */
[----:B------:R-:W-:Y:S01]  /*bcf0*/  STL [R1+0x4b4], R14 ;  /* 0x0004b40e01007387 */ /* 0x000fe20000100800 */
[C---:B------:R-:W-:Y:S01]  /*bd00*/  IADD3 R109, P4, R5.reuse, R109, RZ ;  /* 0x0000006d056d7210 */ /* 0x040fe20007f9e0ff */
[----:B----4-:R-:W-:Y:S02]  /*bd10*/  IMAD.X R110, R2, 0x1, R110, P5 ;  /* 0x00000001026e7824 */ /* 0x010fe400028e066e */
[----:B0-----:R-:W3:Y:S04]  /*bd20*/  LDL.LU R118, [R1+0x464] ;  /* 0x0004640001767983 */ /* 0x001ee80000300800 */
[----:B------:R-:W-:Y:S01]  /*bd30*/  STL [R1+0x4d8], R15 ;  /* 0x0004d80f01007387 */ /* 0x000fe20000100800 */
[----:B------:R-:W-:-:S03]  /*bd40*/  IADD3 R111, P5, R5, R111, RZ ;  /* 0x0000006f056f7210 */ /* 0x000fc60007fbe0ff */
[----:B------:R-:W-:Y:S01]  /*bd50*/  STL [R1+0x4d0], R108 ;  /* 0x0004d06c01007387 */ /* 0x000fe20000100800 */
[----:B------:R-:W-:-:S03]  /*bd60*/  IMAD.X R113, R2, 0x1, R113, P6 ;  /* 0x0000000102717824 */ /* 0x000fc600030e0671 */
[----:B------:R-:W-:Y:S04]  /*bd70*/  STL [R1+0x4a4], R109 ;  /* 0x0004a46d01007387 */ /* 0x000fe80000100800 */
[----:B------:R-:W-:Y:S04]  /*bd80*/  STL [R1+0x4c8], R110 ;  /* 0x0004c86e01007387 */ /* 0x000fe80000100800 */
[----:B------:R-:W-:Y:S01]  /*bd90*/  STL [R1+0x49c], R111 ;  /* 0x00049c6f01007387 */ /* 0x000fe20000100800 */
[----:B------:R-:W-:-:S05]  /*bda0*/  IMAD.X R124, R2, 0x1, R124, P1 ;  /* 0x00000001027c7824 */ /* 0x000fca00008e067c */
[----:B------:R0:W-:Y:S04]  /*bdb0*/  STL [R1+0x4b8], R124 ;  /* 0x0004b87c01007387 */ /* 0x0001e80000100800 */
[----:B------:R-:W-:Y:S04]  /*bdc0*/  STL [R1+0x4c0], R113 ;  /* 0x0004c07101007387 */ /* 0x000fe80000100800 */
[----:B0-----:R-:W4:Y:S01]  /*bdd0*/  LDL.LU R124, [R1+0x488] ;  /* 0x00048800017c7983 */ /* 0x001f220000300800 */
[C---:B------:R-:W-:Y:S01]  /*bde0*/  IADD3 R112, P6, R5.reuse, R112, RZ ;  /* 0x0000007005707210 */ /* 0x040fe20007fde0ff */
[----:B------:R-:W-:Y:S01]  /*bdf0*/  IMAD.X R114, R2, 0x1, R114, P2 ;  /* 0x0000000102727824 */ /* 0x000fe200010e0672 */
[----:B------:R-:W-:-:S02]  /*be00*/  IADD3 R115, P1, R5, R115, RZ ;  /* 0x0000007305737210 */ /* 0x000fc40007f3e0ff */
[C---:B------:R-:W-:Y:S01]  /*be10*/  IADD3 R119, P2, R5.reuse, R119, RZ ;  /* 0x0000007705777210 */ /* 0x040fe20007f5e0ff */
[----:B------:R-:W-:Y:S01]  /*be20*/  IMAD.X R117, R2, 0x1, R117, P3 ;  /* 0x0000000102757824 */ /* 0x000fe200018e0675 */
[----:B------:R-:W-:Y:S01]  /*be30*/  STL [R1+0x494], R112 ;  /* 0x0004947001007387 */ /* 0x000fe20000100800 */
[----:B------:R-:W-:-:S03]  /*be40*/  IADD3 R123, P3, R5, R123, RZ ;  /* 0x0000007b057b7210 */ /* 0x000fc60007f7e0ff */
[----:B------:R-:W-:Y:S01]  /*be50*/  STL [R1+0x48c], R115 ;  /* 0x00048c7301007387 */ /* 0x000fe20000100800 */
[----:B------:R-:W-:-:S03]  /*be60*/  IMAD.X R121, R2, 0x1, R121, P4 ;  /* 0x0000000102797824 */ /* 0x000fc600020e0679 */
[----:B------:R-:W-:Y:S01]  /*be70*/  STL [R1+0x4b0], R114 ;  /* 0x0004b07201007387 */ /* 0x000fe20000100800 */
[----:B------:R-:W-:-:S03]  /*be80*/  IADD3 R125, P4, R5, R125, RZ ;  /* 0x0000007d057d7210 */ /* 0x000fc60007f9e0ff */
[----:B------:R-:W-:Y:S01]  /*be90*/  STL [R1+0x484], R119 ;  /* 0x0004847701007387 */ /* 0x000fe20000100800 */
[----:B------:R-:W-:-:S03]  /*bea0*/  IMAD.X R116, R2, 0x1, R116, P5 ;  /* 0x0000000102747824 */ /* 0x000fc600028e0674 */
[----:B------:R-:W-:Y:S04]  /*beb0*/  STL [R1+0x4a8], R117 ;  /* 0x0004a87501007387 */ /* 0x000fe80000100800 */
[----:B------:R-:W-:Y:S04]  /*bec0*/  STL [R1+0x47c], R123 ;  /* 0x00047c7b01007387 */ /* 0x000fe80000100800 */
[----:B------:R-:W-:Y:S01]  /*bed0*/  STL [R1+0x4a0], R121 ;  /* 0x0004a07901007387 */ /* 0x000fe20000100800 */
[----:B------:R-:W-:-:S03]  /*bee0*/  IADD3 R120, P5, R5, R120, RZ ;  /* 0x0000007805787210 */ /* 0x000fc60007fbe0ff */
[----:B------:R-:W4:Y:S04]  /*bef0*/  LDL.LU R22, [R1+0x45c] ;  /* 0x00045c0001167983 */ /* 0x000f280000300800 */
[----:B------:R-:W-:Y:S04]  /*bf00*/  STL [R1+0x474], R125 ;  /* 0x0004747d01007387 */ /* 0x000fe80000100800 */
[----:B------:R-:W4:Y:S04]  /*bf10*/  LDL.LU R23, [R1+0x480] ;  /* 0x0004800001177983 */ /* 0x000f280000300800 */
[----:B------:R-:W-:Y:S04]  /*bf20*/  STL [R1+0x498], R116 ;  /* 0x0004987401007387 */ /* 0x000fe80000100800 */
[----:B------:R-:W4:Y:S04]  /*bf30*/  LDL.LU R16, [R1+0x454] ;  /* 0x0004540001107983 */ /* 0x000f280000300800 */
[----:B------:R0:W-:Y:S04]  /*bf40*/  STL [R1+0x46c], R120 ;  /* 0x00046c7801007387 */ /* 0x0001e80000100800 */
[----:B------:R-:W4:Y:S04]  /*bf50*/  LDL.LU R17, [R1+0x478] ;  /* 0x0004780001117983 */ /* 0x000f280000300800 */
[----:B------:R-:W4:Y:S04]  /*bf60*/  LDL.LU R18, [R1+0x44c] ;  /* 0x00044c0001127983 */ /* 0x000f280000300800 */
[----:B0-----:R-:W4:Y:S04]  /*bf70*/  LDL.LU R120, [R1+0x470] ;  /* 0x0004700001787983 */ /* 0x001f280000300800 */
[----:B------:R-:W4:Y:S04]  /*bf80*/  LDL.LU R19, [R1+0x444] ;  /* 0x0004440001137983 */ /* 0x000f280000300800 */
[----:B------:R-:W4:Y:S04]  /*bf90*/  LDL.LU R12, [R1+0x468] ;  /* 0x00046800010c7983 */ /* 0x000f280000300800 */
[----:B------:R-:W4:Y:S01]  /*bfa0*/  LDL.LU R13, [R1+0x43c] ;  /* 0x00043c00010d7983 */ /* 0x000f220000300800 */
[----:B--2---:R-:W-:-:S05]  /*bfb0*/  IMAD.X R122, R2, 0x1, R122, P6 ;  /* 0x00000001027a7824 */ /* 0x004fca00030e067a */
[----:B------:R0:W-:Y:S04]  /*bfc0*/  STL [R1+0x490], R122 ;  /* 0x0004907a01007387 */ /* 0x0001e80000100800 */
[----:B0-----:R-:W2:Y:S04]  /*bfd0*/  LDL.LU R122, [R1+0x460] ;  /* 0x00046000017a7983 */ /* 0x001ea80000300800 */
[----:B------:R-:W2:Y:S04]  /*bfe0*/  LDL.LU R14, [R1+0x434] ;  /* 0x00043400010e7983 */ /* 0x000ea80000300800 */
[----:B------:R-:W2:Y:S04]  /*bff0*/  LDL.LU R15, [R1+0x458] ;  /* 0x00045800010f7983 */ /* 0x000ea80000300800 */
[----:B------:R-:W2:Y:S01]  /*c000*/  LDL.LU R108, [R1+0x42c] ;  /* 0x00042c00016c7983 */ /* 0x000ea20000300800 */
[----:B---3--:R-:W-:-:S05]  /*c010*/  IADD3 R118, P6, R5, R118, RZ ;  /* 0x0000007605767210 */ /* 0x008fca0007fde0ff */
[----:B------:R0:W-:Y:S04]  /*c020*/  STL [R1+0x464], R118 ;  /* 0x0004647601007387 */ /* 0x0001e80000100800 */
[----:B------:R-:W3:Y:S04]  /*c030*/  LDL.LU R109, [R1+0x450] ;  /* 0x00045000016d7983 */ /* 0x000ee80000300800 */
[----:B------:R-:W3:Y:S04]  /*c040*/  LDL.LU R110, [R1+0x424] ;  /* 0x00042400016e7983 */ /* 0x000ee80000300800 */
[----:B------:R-:W3:Y:S04]  /*c050*/  LDL.LU R111, [R1+0x448] ;  /* 0x00044800016f7983 */ /* 0x000ee80000300800 */
[----:B------:R-:W3:Y:S04]  /*c060*/  LDL.LU R113, [R1+0x41c] ;  /* 0x00041c0001717983 */ /* 0x000ee80000300800 */
[----:B0-----:R-:W3:Y:S04]  /*c070*/  LDL.LU R118, [R1+0x440] ;  /* 0x0004400001767983 */ /* 0x001ee80000300800 */
[----:B------:R-:W3:Y:S04]  /*c080*/  LDL.LU R112, [R1+0x414] ;  /* 0x0004140001707983 */ /* 0x000ee80000300800 */
[----:B------:R-:W3:Y:S04]  /*c090*/  LDL.LU R115, [R1+0x438] ;  /* 0x0004380001737983 */ /* 0x000ee80000300800 */
[----:B------:R-:W3:Y:S01]  /*c0a0*/  LDL.LU R114, [R1+0x40c] ;  /* 0x00040c0001727983 */ /* 0x000ee20000300800 */
[----:B----4-:R-:W-:-:S05]  /*c0b0*/  IMAD.X R124, R2, 0x1, R124, P1 ;  /* 0x00000001027c7824 */ /* 0x010fca00008e067c */
[----:B------:R0:W-:Y:S04]  /*c0c0*/  STL [R1+0x488], R124 ;  /* 0x0004887c01007387 */ /* 0x0001e80000100800 */
[----:B------:R-:W4:Y:S04]  /*c0d0*/  LDL.LU R119, [R1+0x430] ;  /* 0x0004300001777983 */ /* 0x000f280000300800 */
[----:B------:R-:W4:Y:S04]  /*c0e0*/  LDL.LU R117, [R1+0x404] ;  /* 0x0004040001757983 */ /* 0x000f280000300800 */
[----:B------:R-:W4:Y:S04]  /*c0f0*/  LDL.LU R123, [R1+0x428] ;  /* 0x00042800017b7983 */ /* 0x000f280000300800 */
[----:B------:R-:W4:Y:S04]  /*c100*/  LDL.LU R121, [R1+0x3fc] ;  /* 0x0003fc0001797983 */ /* 0x000f280000300800 */
[----:B------:R-:W4:Y:S04]  /*c110*/  LDL.LU R125, [R1+0x420] ;  /* 0x00042000017d7983 */ /* 0x000f280000300800 */
[----:B------:R-:W4:Y:S04]  /*c120*/  LDL.LU R116, [R1+0x3f4] ;  /* 0x0003f40001747983 */ /* 0x000f280000300800 */
[----:B0-----:R-:W4:Y:S01]  /*c130*/  LDL.LU R124, [R1+0x418] ;  /* 0x00041800017c7983 */ /* 0x001f220000300800 */
[----:B------:R-:W-:Y:S01]  /*c140*/  IADD3 R22, P1, R5, R22, RZ ;  /* 0x0000001605167210 */ /* 0x000fe20007f3e0ff */
[----:B------:R-:W-:-:S04]  /*c150*/  IMAD.X R23, R2, 0x1, R23, P2 ;  /* 0x0000000102177824 */ /* 0x000fc800010e0617 */
        /* <DEDUP_REMOVED lines=12> */
[----:B0-----:R-:W4:Y:S04]  /*c220*/  LDL.LU R120, [R1+0x3e0] ;  /* 0x0003e00001787983 */ /* 0x001f280000300800 */
[----:B------:R-:W-:Y:S04]  /*c230*/  STL [R1+0x44c], R18 ;  /* 0x00044c1201007387 */ /* 0x000fe80000100800 */
[----:B------:R-:W-:Y:S01]  /*c240*/  STL [R1+0x444], R19 ;  /* 0x0004441301007387 */ /* 0x000fe20000100800 */
[----:B--2---:R-:W-:Y:S01]  /*c250*/  IMAD.X R122, R2, 0x1, R122, P6 ;  /* 0x00000001027a7824 */ /* 0x004fe200030e067a */
[----:B------:R-:W-:-:S04]  /*c260*/  IADD3 R14, P6, R5, R14, RZ ;  /* 0x0000000e050e7210 */ /* 0x000fc80007fde0ff */
[----:B------:R0:W-:Y:S01]  /*c270*/  STL [R1+0x460], R122 ;  /* 0x0004607a01007387 */ /* 0x0001e20000100800 */
[----:B------:R-:W-:-:S03]  /*c280*/  IMAD.X R15, R2, 0x1, R15, P1 ;  /* 0x00000001020f7824 */ /* 0x000fc600008e060f */
[----:B------:R-:W-:Y:S01]  /*c290*/  STL [R1+0x468], R12 ;  /* 0x0004680c01007387 */ /* 0x000fe20000100800 */
[----:B------:R-:W-:-:S03]  /*c2a0*/  IADD3 R108, P1, R5, R108, RZ ;  /* 0x0000006c056c7210 */ /* 0x000fc60007f3e0ff */
[----:B0-----:R-:W2:Y:S04]  /*c2b0*/  LDL.LU R122, [R1+0x410] ;  /* 0x00041000017a7983 */ /* 0x001ea80000300800 */
[----:B------:R-:W-:Y:S04]  /*c2c0*/  STL [R1+0x43c], R13 ;  /* 0x00043c0d01007387 */ /* 0x000fe80000100800 */
[----:B------:R-:W-:Y:S04]  /*c2d0*/  STL [R1+0x434], R14 ;  /* 0x0004340e01007387 */ /* 0x000fe80000100800 */
[----:B------:R-:W-:Y:S04]  /*c2e0*/  STL [R1+0x458], R15 ;  /* 0x0004580f01007387 */ /* 0x000fe80000100800 */
[----:B------:R-:W-:Y:S01]  /*c2f0*/  STL [R1+0x42c], R108 ;  /* 0x00042c6c01007387 */ /* 0x000fe20000100800 */
[----:B---3--:R-:W-:Y:S01]  /*c300*/  IMAD.X R109, R2, 0x1, R109, P2 ;  /* 0x00000001026d7824 */ /* 0x008fe200010e066d */
[----:B------:R-:W-:-:S04]  /*c310*/  IADD3 R110, P2, R5, R110, RZ ;  /* 0x0000006e056e7210 */ /* 0x000fc80007f5e0ff */
[----:B------:R-:W-:Y:S01]  /*c320*/  STL [R1+0x450], R109 ;  /* 0x0004506d01007387 */ /* 0x000fe20000100800 */
[----:B------:R-:W-:-:S03]  /*c330*/  IMAD.X R111, R2, 0x1, R111, P3 ;  /* 0x00000001026f7824 */ /* 0x000fc600018e066f */
[----:B------:R-:W-:Y:S01]  /*c340*/  STL [R1+0x424], R110 ;  /* 0x0004246e01007387 */ /* 0x000fe20000100800 */
        /* <DEDUP_REMOVED lines=8> */
[----:B------:R-:W-:Y:S04]  /*c3d0*/  STL [R1+0x41c], R113 ;  /* 0x00041c7101007387 */ /* 0x000fe80000100800 */
[----:B------:R-:W-:Y:S04]  /*c3e0*/  STL [R1+0x414], R112 ;  /* 0x0004147001007387 */ /* 0x000fe80000100800 */
[----:B------:R-:W-:Y:S04]  /*c3f0*/  STL [R1+0x438], R115 ;  /* 0x0004387301007387 */ /* 0x000fe80000100800 */
[----:B------:R-:W-:Y:S01]  /*c400*/  STL [R1+0x40c], R114 ;  /* 0x00040c7201007387 */ /* 0x000fe20000100800 */
[----:B----4-:R-:W-:Y:S01]  /*c410*/  IMAD.X R119, R2, 0x1, R119, P6 ;  /* 0x0000000102777824 */ /* 0x010fe200030e0677 */
[----:B------:R-:W-:-:S04]  /*c420*/  IADD3 R117, P6, R5, R117, RZ ;  /* 0x0000007505757210 */ /* 0x000fc80007fde0ff */
[----:B------:R-:W-:Y:S01]  /*c430*/  STL [R1+0x430], R119 ;  /* 0x0004307701007387 */ /* 0x000fe20000100800 */
[----:B------:R-:W-:-:S03]  /*c440*/  IMAD.X R123, R2, 0x1, R123, P1 ;  /* 0x00000001027b7824 */ /* 0x000fc600008e067b */
[----:B------:R-:W-:Y:S01]  /*c450*/  STL [R1+0x404], R117 ;  /* 0x0004047501007387 */ /* 0x000fe20000100800 */
[----:B------:R-:W-:-:S03]  /*c460*/  IADD3 R121, P1, R5, R121, RZ ;  /* 0x0000007905797210 */ /* 0x000fc60007f3e0ff */
[----:B------:R-:W-:Y:S01]  /*c470*/  STL [R1+0x428], R123 ;  /* 0x0004287b01007387 */ /* 0x000fe20000100800 */
[----:B------:R-:W-:-:S03]  /*c480*/  IMAD.X R125, R2, 0x1, R125, P2 ;  /* 0x00000001027d7824 */ /* 0x000fc600010e067d */
[----:B------:R-:W-:Y:S01]  /*c490*/  STL [R1+0x3fc], R121 ;  /* 0x0003fc7901007387 */ /* 0x000fe20000100800 */
[----:B------:R-:W-:-:S03]  /*c4a0*/  IADD3 R116, P2, R5, R116, RZ ;  /* 0x0000007405747210 */ /* 0x000fc60007f5e0ff */
[----:B------:R-:W4:Y:S01]  /*c4b0*/  LDL.LU R22, [R1+0x408] ;  /* 0x0004080001167983 */ /* 0x000f220000300800 */
[----:B------:R-:W-:-:S03]  /*c4c0*/  IMAD.X R124, R2, 0x1, R124, P3 ;  /* 0x00000001027c7824 */ /* 0x000fc600018e067c */
        /* <DEDUP_REMOVED lines=11> */
[----:B------:R-:W-:-:S05]  /*c580*/  IADD3 R120, P3, R5, R120, RZ ;  /* 0x0000007805787210 */ /* 0x000fca0007f7e0ff */
[----:B------:R0:W-:Y:S04]  /*c590*/  STL [R1+0x3e0], R120 ;  /* 0x0003e07801007387 */ /* 0x0001e80000100800 */
[----:B0-----:R-:W4:Y:S04]  /*c5a0*/  LDL.LU R120, [R1+0x3b0] ;  /* 0x0003b00001787983 */ /* 0x001f280000300800 */
[----:B------:R-:W4:Y:S04]  /*c5b0*/  LDL.LU R14, [R1+0x3d4] ;  /* 0x0003d400010e7983 */ /* 0x000f280000300800 */
[----:B------:R-:W4:Y:S04]  /*c5c0*/  LDL.LU R15, [R1+0x3a8] ;  /* 0x0003a800010f7983 */ /* 0x000f280000300800 */
[----:B------:R-:W4:Y:S01]  /*c5d0*/  LDL.LU R108, [R1+0x3cc] ;  /* 0x0003cc00016c7983 */ /* 0x000f220000300800 */
[----:B--2---:R-:W-:-:S05]  /*c5e0*/  IMAD.X R122, R2, 0x1, R122, P4 ;  /* 0x00000001027a7824 */ /* 0x004fca00020e067a */
[----:B------:R0:W-:Y:S04]  /*c5f0*/  STL [R1+0x410], R122 ;  /* 0x0004107a01007387 */ /* 0x0001e80000100800 */
[----:B------:R-:W2:Y:S04]  /*c600*/  LDL.LU R109, [R1+0x3a0] ;  /* 0x0003a000016d7983 */ /* 0x000ea80000300800 */
[----:B------:R-:W2:Y:S04]  /*c610*/  LDL.LU R110, [R1+0x3c4] ;  /* 0x0003c400016e7983 */ /* 0x000ea80000300800 */
        /* <DEDUP_REMOVED lines=12> */
[----:B------:R-:W3:Y:S04]  /*c6e0*/  LDL.LU R125, [R1+0x370] ;  /* 0x00037000017d7983 */ /* 0x000ee80000300800 */
[----:B------:R-:W3:Y:S04]  /*c6f0*/  LDL.LU R116, [R1+0x394] ;  /* 0x0003940001747983 */ /* 0x000ee80000300800 */
[----:B0-----:R-:W3:Y:S01]  /*c700*/  LDL.LU R118, [R1+0x368] ;  /* 0x0003680001767983 */ /* 0x001ee20000300800 */
[----:B----4-:R-:W-:Y:S01]  /*c710*/  IMAD.X R22, R2, 0x1, R22, P5 ;  /* 0x0000000102167824 */ /* 0x010fe200028e0616 */
[----:B------:R-:W-:-:S04]  /*c720*/  IADD3 R23, P5, R5, R23, RZ ;  /* 0x0000001705177210 */ /* 0x000fc80007fbe0ff */
[----:B------:R-:W-:Y:S01]  /*c730*/  STL [R1+0x408], R22 ;  /* 0x0004081601007387 */ /* 0x000fe20000100800 */
[----:B------:R-:W-:-:S03]  /*c740*/  IMAD.X R16, R2, 0x1, R16, P6 ;  /* 0x0000000102107824 */ /* 0x000fc600030e0610 */
[----:B------:R-:W-:Y:S04]  /*c750*/  STL [R1+0x3d0], R23 ;  /* 0x0003d01701007387 */ /* 0x000fe80000100800 */
[----:B------:R-:W-:Y:S01]  /*c760*/  STL [R1+0x400], R16 ;  /* 0x0004001001007387 */ /* 0x000fe20000100800 */
[C---:B------:R-:W-:Y:S01]  /*c770*/  IADD3 R17, P6, R5.reuse, R17, RZ ;  /* 0x0000001105117210 */ /* 0x040fe20007fde0ff */
[----:B------:R-:W-:Y:S01]  /*c780*/  IMAD.X R18, R2, 0x1, R18, P1 ;  /* 0x0000000102127824 */ /* 0x000fe200008e0612 */
[----:B------:R-:W-:-:S05]  /*c790*/  IADD3 R124, P1, R5, R124, RZ ;  /* 0x0000007c057c7210 */ /* 0x000fca0007f3e0ff */
[----:B------:R0:W-:Y:S04]  /*c7a0*/  STL [R1+0x3c0], R124 ;  /* 0x0003c07c01007387 */ /* 0x0001e80000100800 */
[----:B------:R-:W-:Y:S04]  /*c7b0*/  STL [R1+0x3c8], R17 ;  /* 0x0003c81101007387 */ /* 0x000fe80000100800 */
[----:B0-----:R-:W4:Y:S01]  /*c7c0*/  LDL.LU R124, [R1+0x38c] ;  /* 0x00038c00017c7983 */ /* 0x001f220000300800 */
[C---:B------:R-:W-:Y:S02]  /*c7d0*/  IMAD.X R19, R2.reuse, 0x1, R19, P2 ;  /* 0x0000000102137824 */ /* 0x040fe400010e0613 */
[C---:B------:R-:W-:Y:S01]  /*c7e0*/  IMAD.X R13, R2.reuse, 0x1, R13, P3 ;  /* 0x00000001020d7824 */ /* 0x040fe200018e060d */
[C---:B------:R-:W-:Y:S01]  /*c7f0*/  IADD3 R12, P2, R5.reuse, R12, RZ ;  /* 0x0000000c050c7210 */ /* 0x040fe20007f5e0ff */
[----:B------:R-:W-:Y:S04]  /*c800*/  STL [R1+0x3f8], R18 ;  /* 0x0003f81201007387 */ /* 0x000fe80000100800 */
[----:B------:R-:W-:Y:S01]  /*c810*/  STL [R1+0x3f0], R19 ;  /* 0x0003f01301007387 */ /* 0x000fe20000100800 */
[----:B------:R-:W-:Y:S01]  /*c820*/  IADD3 R120, P3, R5, R120, RZ ;  /* 0x0000007805787210 */ /* 0x000fe20007f7e0ff */
[----:B------:R-:W-:-:S04]  /*c830*/  IMAD.X R14, R2, 0x1, R14, P4 ;  /* 0x00000001020e7824 */ /* 0x000fc800020e060e */
[----:B------:R0:W-:Y:S01]  /*c840*/  STL [R1+0x3b0], R120 ;  /* 0x0003b07801007387 */ /* 0x0001e20000100800 */
[----:B------:R-:W-:-:S03]  /*c850*/  IADD3 R15, P4, R5, R15, RZ ;  /* 0x0000000f050f7210 */ /* 0x000fc60007f9e0ff */
[----:B------:R-:W-:Y:S01]  /*c860*/  STL [R1+0x3b8], R12 ;  /* 0x0003b80c01007387 */ /* 0x000fe20000100800 */
[----:B------:R-:W-:-:S03]  /*c870*/  IMAD.X R108, R2, 0x1, R108, P5 ;  /* 0x00000001026c7824 */ /* 0x000fc600028e066c */
[----:B0-----:R-:W4:Y:S04]  /*c880*/  LDL.LU R120, [R1+0x360] ;  /* 0x0003600001787983 */ /* 0x001f280000300800 */
[----:B------:R-:W-:Y:S04]  /*c890*/  STL [R1+0x3dc], R13 ;  /* 0x0003dc0d01007387 */ /* 0x000fe80000100800 */
[----:B------:R-:W-:Y:S04]  /*c8a0*/  STL [R1+0x3d4], R14 ;  /* 0x0003d40e01007387 */ /* 0x000fe80000100800 */
[----:B------:R-:W-:Y:S04]  /*c8b0*/  STL [R1+0x3a8], R15 ;  /* 0x0003a80f01007387 */ /* 0x000fe80000100800 */
[----:B------:R-:W-:Y:S01]  /*c8c0*/  STL [R1+0x3cc], R108 ;  /* 0x0003cc6c01007387 */ /* 0x000fe20000100800 */
[----:B--2---:R-:W-:Y:S01]  /*c8d0*/  IADD3 R109, P5, R5, R109, RZ ;  /* 0x0000006d056d7210 */ /* 0x004fe20007fbe0ff */
[----:B------:R-:W-:-:S04]  /*c8e0*/  IMAD.X R110, R2, 0x1, R110, P6 ;  /* 0x00000001026e7824 */ /* 0x000fc800030e066e */
[----:B------:R-:W-:Y:S01]  /*c8f0*/  STL [R1+0x3a0], R109 ;  /* 0x0003a06d01007387 */ /* 0x000fe20000100800 */
[C---:B------:R-:W-:Y:S01]  /*c900*/  IADD3 R111, P6, R5.reuse, R111, RZ ;  /* 0x0000006f056f7210 */ /* 0x040fe20007fde0ff */
[C---:B------:R-:W-:Y:S01]  /*c910*/  IMAD.X R113, R2.reuse, 0x1, R113, P1 ;  /* 0x0000000102717824 */ /* 0x040fe200008e0671 */
[----:B------:R-:W-:Y:S01]  /*c920*/  IADD3 R122, P1, R5, R122, RZ ;  /* 0x0000007a057a7210 */ /* 0x000fe20007f3e0ff */
[----:B------:R-:W-:Y:S01]  /*c930*/  STL [R1+0x3c4], R110 ;  /* 0x0003c46e01007387 */ /* 0x000fe20000100800 */
[----:B------:R-:W-:-:S03]  /*c940*/  IMAD.X R112, R2, 0x1, R112, P2 ;  /* 0x0000000102707824 */ /* 0x000fc600010e0670 */
[----:B------:R0:W-:Y:S01]  /*c950*/  STL [R1+0x390], R122 ;  /* 0x0003907a01007387 */ /* 0x0001e20000100800 */
[----:B------:R-:W-:-:S03]  /*c960*/  IADD3 R115, P2, R5, R115, RZ ;  /* 0x0000007305737210 */ /* 0x000fc60007f5e0ff */
[----:B------:R-:W-:Y:S01]  /*c970*/  STL [R1+0x398], R111 ;  /* 0x0003986f01007387 */ /* 0x000fe20000100800 */
[----:B------:R-:W-:-:S03]  /*c980*/  IMAD.X R114, R2, 0x1, R114, P3 ;  /* 0x0000000102727824 */ /* 0x000fc600018e0672 */
[----:B0-----:R-:W2:Y:S04]  /*c990*/  LDL.LU R122, [R1+0x384] ;  /* 0x00038400017a7983 */ /* 0x001ea80000300800 */
[----:B------:R-:W-:Y:S04]  /*c9a0*/  STL [R1+0x3bc], R113 ;  /* 0x0003bc7101007387 */ /* 0x000fe80000100800 */
[----:B------:R-:W-:Y:S04]  /*c9b0*/  STL [R1+0x3b4], R112 ;  /* 0x0003b47001007387 */ /* 0x000fe80000100800 */
[----:B------:R-:W-:Y:S04]  /*c9c0*/  STL [R1+0x388], R115 ;  /* 0x0003887301007387 */ /* 0x000fe80000100800 */
[----:B------:R-:W-:Y:S01]  /*c9d0*/  STL [R1+0x3ac], R114 ;  /* 0x0003ac7201007387 */ /* 0x000fe20000100800 */
[----:B---3--:R-:W-:Y:S01]  /*c9e0*/  IADD3 R119, P3, R5, R119, RZ ;  /* 0x0000007705777210 */ /* 0x008fe20007f7e0ff */
[----:B------:R-:W-:-:S04]  /*c9f0*/  IMAD.X R117, R2, 0x1, R117, P4 ;  /* 0x0000000102757824 */ /* 0x000fc800020e0675 */
        /* <DEDUP_REMOVED lines=8> */
[----:B------:R-:W3:Y:S01]  /*ca80*/  LDL.LU R22, [R1+0x358] ;  /* 0x0003580001167983 */ /* 0x000ee20000300800 */
[----:B------:R-:W-:-:S03]  /*ca90*/  IADD3 R118, P6, R5, R118, RZ ;  /* 0x0000007605767210 */ /* 0x000fc60007fde0ff */
[----:B------:R-:W-:Y:S04]  /*caa0*/  STL [R1+0x370], R125 ;  /* 0x0003707d01007387 */ /* 0x000fe80000100800 */
[----:B------:R-:W3:Y:S04]  /*cab0*/  LDL.LU R23, [R1+0x37c] ;  /* 0x00037c0001177983 */ /* 0x000ee80000300800 */
[----:B------:R-:W-:Y:S04]  /*cac0*/  STL [R1+0x394], R116 ;  /* 0x0003947401007387 */ /* 0x000fe80000100800 */
[----:B------:R-:W3:Y:S04]  /*cad0*/  LDL.LU R16, [R1+0x350] ;  /* 0x0003500001107983 */ /* 0x000ee80000300800 */
[----:B------:R-:W-:Y:S04]  /*cae0*/  STL [R1+0x368], R118 ;  /* 0x0003687601007387 */ /* 0x000fe80000100800 */
[----:B------:R-:W3:Y:S04]  /*caf0*/  LDL.LU R17, [R1+0x374] ;  /* 0x0003740001117983 */ /* 0x000ee80000300800 */
[----:B------:R-:W3:Y:S04]  /*cb00*/  LDL.LU R18, [R1+0x348] ;  /* 0x0003480001127983 */ /* 0x000ee80000300800 */
[----:B------:R-:W3:Y:S04]  /*cb10*/  LDL.LU R19, [R1+0x36c] ;  /* 0x00036c0001137983 */ /* 0x000ee80000300800 */
[----:B------:R-:W3:Y:S04]  /*cb20*/  LDL.LU R12, [R1+0x340] ;  /* 0x00034000010c7983 */ /* 0x000ee80000300800 */
[----:B------:R-:W3:Y:S01]  /*cb30*/  LDL.LU R13, [R1+0x364] ;  /* 0x00036400010d7983 */ /* 0x000ee20000300800 */
[----:B----4-:R-:W-:-:S05]  /*cb40*/  IMAD.X R124, R2, 0x1, R124, P1 ;  /* 0x00000001027c7824 */ /* 0x010fca00008e067c */
[----:B------:R0:W-:Y:S04]  /*cb50*/  STL [R1+0x38c], R124 ;  /* 0x00038c7c01007387 */ /* 0x0001e80000100800 */
[----:B0-----:R-:W4:Y:S04]  /*cb60*/  LDL.LU R124, [R1+0x338] ;  /* 0x00033800017c7983 */ /* 0x001f280000300800 */
[----:B------:R-:W4:Y:S04]  /*cb70*/  LDL.LU R14, [R1+0x35c] ;  /* 0x00035c00010e7983 */ /* 0x000f280000300800 */
[----:B------:R-:W4:Y:S04]  /*cb80*/  LDL.LU R15, [R1+0x330] ;  /* 0x00033000010f7983 */ /* 0x000f280000300800 */
[----:B------:R-:W4:Y:S01]  /*cb90*/  LDL.LU R108, [R1+0x354] ;  /* 0x00035400016c7983 */ /* 0x000f220000300800 */
[----:B------:R-:W-:-:S05]  /*cba0*/  IADD3 R120, P1, R5, R120, RZ ;  /* 0x0000007805787210 */ /* 0x000fca0007f3e0ff */
[----:B------:R0:W-:Y:S04]  /*cbb0*/  STL [R1+0x360], R120 ;  /* 0x0003607801007387 */ /* 0x0001e80000100800 */
[----:B------:R-:W4:Y:S04]  /*cbc0*/  LDL.LU R109, [R1+0x328] ;  /* 0x00032800016d7983 */ /* 0x000f280000300800 */
[----:B------:R-:W4:Y:S04]  /*cbd0*/  LDL.LU R110, [R1+0x34c] ;  /* 0x00034c00016e7983 */ /* 0x000f280000300800 */
        /* <DEDUP_REMOVED lines=12> */
[----:B------:R-:W2:Y:S04]  /*cca0*/  LDL.LU R125, [R1+0x2f8] ;  /* 0x0002f800017d7983 */ /* 0x000ea80000300800 */
[----:B------:R-:W2:Y:S04]  /*ccb0*/  LDL.LU R116, [R1+0x31c] ;  /* 0x00031c0001747983 */ /* 0x000ea80000300800 */
[----:B------:R-:W2:Y:S04]  /*ccc0*/  LDL.LU R118, [R1+0x2f0] ;  /* 0x0002f00001767983 */ /* 0x000ea80000300800 */
[----:B0-----:R-:W2:Y:S01]  /*ccd0*/  LDL.LU R122, [R1+0x314] ;  /* 0x00031400017a7983 */ /* 0x001ea20000300800 */
        /* <DEDUP_REMOVED lines=10> */
[----:B------:R-:W-:Y:S01]  /*cd80*/  STL [R1+0x348], R18 ;  /* 0x0003481201007387 */ /* 0x000fe20000100800 */
[C---:B------:R-:W-:Y:S01]  /*cd90*/  IADD3 R12, P5, R5.reuse, R12, RZ ;  /* 0x0000000c050c7210 */ /* 0x040fe20007fbe0ff */
[----:B------:R-:W-:Y:S02]  /*cda0*/  IMAD.X R13, R2, 0x1, R13, P6 ;  /* 0x00000001020d7824 */ /* 0x000fe400030e060d */
[----:B------:R-:W-:Y:S01]  /*cdb0*/  STL [R1+0x36c], R19 ;  /* 0x00036c1301007387 */ /* 0x000fe20000100800 */
[----:B----4-:R-:W-:-:S05]  /*cdc0*/  IADD3 R124, P6, R5, R124, RZ ;  /* 0x0000007c057c7210 */ /* 0x010fca0007fde0ff */
[----:B------:R0:W-:Y:S04]  /*cdd0*/  STL [R1+0x338], R124 ;  /* 0x0003387c01007387 */ /* 0x0001e80000100800 */
[----:B------:R-:W-:Y:S04]  /*cde0*/  STL [R1+0x340], R12 ;  /* 0x0003400c01007387 */ /* 0x000fe80000100800 */
[----:B0-----:R-:W3:Y:S01]  /*cdf0*/  LDL.LU R124, [R1+0x2e8] ;  /* 0x0002e800017c7983 */ /* 0x001ee20000300800 */
[C---:B------:R-:W-:Y:S01]  /*ce00*/  IMAD.X R14, R2.reuse, 0x1, R14, P1 ;  /* 0x00000001020e7824 */ /* 0x040fe200008e060e */
[C---:B------:R-:W-:Y:S01]  /*ce10*/  IADD3 R15, P1, R5.reuse, R15, RZ ;  /* 0x0000000f050f7210 */ /* 0x040fe20007f3e0ff */
[----:B------:R-:W-:Y:S01]  /*ce20*/  IMAD.X R108, R2, 0x1, R108, P2 ;  /* 0x00000001026c7824 */ /* 0x000fe200010e066c */
[----:B------:R-:W-:Y:S04]  /*ce30*/  STL [R1+0x364], R13 ;  /* 0x0003640d01007387 */ /* 0x000fe80000100800 */
[----:B------:R-:W-:Y:S04]  /*ce40*/  STL [R1+0x35c], R14 ;  /* 0x00035c0e01007387 */ /* 0x000fe80000100800 */
[----:B------:R-:W-:Y:S01]  /*ce50*/  STL [R1+0x330], R15 ;  /* 0x0003300f01007387 */ /* 0x000fe20000100800 */
[----:B------:R-:W-:-:S03]  /*ce60*/  IADD3 R109, P2, R5, R109, RZ ;  /* 0x0000006d056d7210 */ /* 0x000fc60007f5e0ff */
[----:B------:R-:W-:Y:S01]  /*ce70*/  STL [R1+0x354], R108 ;  /* 0x0003546c01007387 */ /* 0x000fe20000100800 */
[----:B------:R-:W-:-:S03]  /*ce80*/  IMAD.X R110, R2, 0x1, R110, P3 ;  /* 0x00000001026e7824 */ /* 0x000fc600018e066e */
        /* <DEDUP_REMOVED lines=27> */
[----:B------:R-:W2:Y:S01]  /*d040*/  LDL.LU R21, [R1+0x2e0] ;  /* 0x0002e00001157983 */ /* 0x000ea20000300800 */
[----:B------:R-:W-:-:S03]  /*d050*/  IMAD.X R122, R2, 0x1, R122, P4 ;  /* 0x00000001027a7824 */ /* 0x000fc600020e067a */
[----:B------:R-:W-:Y:S04]  /*d060*/  STL [R1+0x31c], R116 ;  /* 0x00031c7401007387 */ /* 0x000fe80000100800 */
[----:B------:R-:W2:Y:S04]  /*d070*/  LDL.LU R22, [R1+0x304] ;  /* 0x0003040001167983 */ /* 0x000ea80000300800 */
[----:B------:R-:W-:Y:S04]  /*d080*/  STL [R1+0x2f0], R118 ;  /* 0x0002f07601007387 */ /* 0x000fe80000100800 */
[----:B------:R-:W2:Y:S04]  /*d090*/  LDL.LU R23, [R1+0x2d8] ;  /* 0x0002d80001177983 */ /* 0x000ea80000300800 */
[----:B------:R0:W-:Y:S04]  /*d0a0*/  STL [R1+0x314], R122 ;  /* 0x0003147a01007387 */ /* 0x0001e80000100800 */
[----:B------:R-:W2:Y:S04]  /*d0b0*/  LDL.LU R16, [R1+0x2fc] ;  /* 0x0002fc0001107983 */ /* 0x000ea80000300800 */
[----:B------:R-:W2:Y:S04]  /*d0c0*/  LDL.LU R17, [R1+0x2d0] ;  /* 0x0002d00001117983 */ /* 0x000ea80000300800 */
        /* <DEDUP_REMOVED lines=26> */
[----:B------:R-:W4:Y:S04]  /*d270*/  LDL.LU R118, [R1+0x29c] ;  /* 0x00029c0001767983 */ /* 0x000f280000300800 */
[----:B0-----:R-:W4:Y:S01]  /*d280*/  LDL.LU R120, [R1+0x270] ;  /* 0x0002700001787983 */ /* 0x001f220000300800 */
        /* <DEDUP_REMOVED lines=32> */
[----:B------:R-:W-:-:S05]  /*d490*/  IMAD.X R124, R2, 0x1, R124, P2 ;  /* 0x00000001027c7824 */ /* 0x000fca00010e067c */
[----:B------:R0:W-:Y:S04]  /*d4a0*/  STL [R1+0x2c4], R124 ;  /* 0x0002c47c01007387 */ /* 0x0001e80000100800 */
[----:B------:R1:W-:Y:S04]  /*d4b0*/  STL [R1+0x2cc], R111 ;  /* 0x0002cc6f01007387 */ /* 0x0003e80000100800 */
[----:B0-----:R-:W3:Y:S01]  /*d4c0*/  LDL.LU R124, [R1+0x268] ;  /* 0x00026800017c7983 */ /* 0x001ee20000300800 */
[C---:B------:R-:W-:Y:S01]  /*d4d0*/  IADD3 R113, P1, R5.reuse, R113, RZ ;  /* 0x0000007105717210 */ /* 0x040fe20007f3e0ff */
[----:B------:R-:W-:Y:S01]  /*d4e0*/  IMAD.X R115, R2, 0x1, R115, P3 ;  /* 0x0000000102737824 */ /* 0x000fe200018e0673 */
[----:B------:R-:W-:-:S02]  /*d4f0*/  IADD3 R112, P2, R5, R112, RZ ;  /* 0x0000007005707210 */ /* 0x000fc40007f5e0ff */
[----:B------:R-:W-:Y:S01]  /*d500*/  IADD3 R114, P3, R5, R114, RZ ;  /* 0x0000007205727210 */ /* 0x000fe20007f7e0ff */
[----:B------:R0:W-:Y:S04]  /*d510*/  STL [R1+0x2a0], R113 ;  /* 0x0002a07101007387 */ /* 0x0001e80000100800 */
[----:B------:R0:W-:Y:S01]  /*d520*/  STL [R1+0x298], R112 ;  /* 0x0002987001007387 */ /* 0x0001e20000100800 */
[----:B----4-:R-:W-:-:S03]  /*d530*/  IMAD.X R119, R2, 0x1, R119, P4 ;  /* 0x0000000102777824 */ /* 0x010fc600020e0677 */
[----:B------:R4:W-:Y:S01]  /*d540*/  STL [R1+0x2bc], R115 ;  /* 0x0002bc7301007387 */ /* 0x0009e20000100800 */
[----:B------:R-:W-:-:S03]  /*d550*/  IADD3 R117, P4, R5, R117, RZ ;  /* 0x0000007505757210 */ /* 0x000fc60007f9e0ff */
[----:B------:R4:W-:Y:S01]  /*d560*/  STL [R1+0x290], R114 ;  /* 0x0002907201007387 */ /* 0x0009e20000100800 */
[----:B------:R-:W-:-:S03]  /*d570*/  IMAD.X R123, R2, 0x1, R123, P5 ;  /* 0x00000001027b7824 */ /* 0x000fc600028e067b */
        /* <DEDUP_REMOVED lines=10> */
[----:B------:R-:W3:Y:S04]  /*d620*/  LDL.LU R21, [R1+0x28c] ;  /* 0x00028c0001157983 */ /* 0x000ee80000300800 */
[----:B------:R3:W-:Y:S04]  /*d630*/  STL [R1+0x278], R116 ;  /* 0x0002787401007387 */ /* 0x0007e80000100800 */
[----:B------:R-:W3:Y:S04]  /*d640*/  LDL.LU R22, [R1+0x260] ;  /* 0x0002600001167983 */ /* 0x000ee80000300800 */
[----:B------:R3:W-:Y:S04]  /*d650*/  STL [R1+0x29c], R118 ;  /* 0x00029c7601007387 */ /* 0x0007e80000100800 */
[----:B------:R-:W3:Y:S04]  /*d660*/  LDL.LU R23, [R1+0x284] ;  /* 0x0002840001177983 */ /* 0x000ee80000300800 */
[----:B------:R3:W-:Y:S04]  /*d670*/  STL [R1+0x270], R120 ;  /* 0x0002707801007387 */ /* 0x0007e80000100800 */
        /* <DEDUP_REMOVED lines=9> */
[----:B------:R-:W3:Y:S01]  /*d710*/  LDL.LU R109, [R1+0x25c] ;  /* 0x00025c00016d7983 */ /* 0x000ee20000300800 */
[----:B--2---:R-:W-:-:S05]  /*d720*/  IMAD.X R122, R2, 0x1, R122, P2 ;  /* 0x00000001027a7824 */ /* 0x004fca00010e067a */
[----:B------:R2:W-:Y:S04]  /*d730*/  STL [R1+0x294], R122 ;  /* 0x0002947a01007387 */ /* 0x0005e80000100800 */
[----:B------:R-:W2:Y:S04]  /*d740*/  LDL.LU R110, [R1+0x230] ;  /* 0x00023000016e7983 */ /* 0x000ea80000300800 */
[----:B-1----:R-:W2:Y:S04]  /*d750*/  LDL.LU R111, [R1+0x254] ;  /* 0x00025400016f7983 */ /* 0x002ea80000300800 */
[----:B0-----:R-:W2:Y:S04]  /*d760*/  LDL.LU R113, [R1+0x228] ;  /* 0x0002280001717983 */ /* 0x001ea80000300800 */
[----:B------:R-:W2:Y:S04]  /*d770*/  LDL.LU R112, [R1+0x24c] ;  /* 0x00024c0001707983 */ /* 0x000ea80000300800 */
[----:B----4-:R-:W4:Y:S04]  /*d780*/  LDL.LU R115, [R1+0x220] ;  /* 0x0002200001737983 */ /* 0x010f280000300800 */
[----:B------:R-:W4:Y:S04]  /*d790*/  LDL.LU R114, [R1+0x244] ;  /* 0x0002440001727983 */ /* 0x000f280000300800 */
[----:B------:R-:W4:Y:S04]  /*d7a0*/  LDL.LU R119, [R1+0x218] ;  /* 0x0002180001777983 */ /* 0x000f280000300800 */
[----:B------:R-:W4:Y:S01]  /*d7b0*/  LDL.LU R117, [R1+0x23c] ;  /* 0x00023c0001757983 */ /* 0x000f220000300800 */
        /* <DEDUP_REMOVED lines=8> */
[----:B--2---:R-:W2:Y:S04]  /*d840*/  LDL.LU R122, [R1+0x1f8] ;  /* 0x0001f800017a7983 */ /* 0x004ea80000300800 */
[----:B0-----:R-:W2:Y:S01]  /*d850*/  LDL.LU R124, [R1+0x21c] ;  /* 0x00021c00017c7983 */ /* 0x001ea20000300800 */
[----:B------:R-:W-:Y:S01]  /*d860*/  IMAD.X R21, R2, 0x1, R21, P3 ;  /* 0x0000000102157824 */ /* 0x000fe200018e0615 */
[----:B------:R-:W-:-:S04]  /*d870*/  IADD3 R22, P3, R5, R22, RZ ;  /* 0x0000001605167210 */ /* 0x000fc80007f7e0ff */
        /* <DEDUP_REMOVED lines=22> */
[----:B------:R1:W-:Y:S04]  /*d9e0*/  STL [R1+0x238], R108 ;  /* 0x0002386c01007387 */ /* 0x0003e80000100800 */
[----:B------:R1:W-:Y:S01]  /*d9f0*/  STL [R1+0x25c], R109 ;  /* 0x00025c6d01007387 */ /* 0x0003e20000100800 */
[----:B------:R-:W-:Y:S01]  /*da00*/  IADD3 R110, P3, R5, R110, RZ ;  /* 0x0000006e056e7210 */ /* 0x000fe20007f7e0ff */
[----:B------:R-:W-:-:S04]  /*da10*/  IMAD.X R111, R2, 0x1, R111, P4 ;  /* 0x00000001026f7824 */ /* 0x000fc800020e066f */
[----:B------:R1:W-:Y:S01]  /*da20*/  STL [R1+0x230], R110 ;  /* 0x0002306e01007387 */ /* 0x0003e20000100800 */
[----:B------:R-:W-:-:S03]  /*da30*/  IADD3 R113, P4, R5, R113, RZ ;  /* 0x0000007105717210 */ /* 0x000fc60007f9e0ff */
[----:B------:R1:W-:Y:S01]  /*da40*/  STL [R1+0x254], R111 ;  /* 0x0002546f01007387 */ /* 0x0003e20000100800 */
[----:B------:R-:W-:-:S03]  /*da50*/  IMAD.X R112, R2, 0x1, R112, P5 ;  /* 0x0000000102707824 */ /* 0x000fc600028e0670 */
[----:B------:R1:W-:Y:S01]  /*da60*/  STL [R1+0x228], R113 ;  /* 0x0002287101007387 */ /* 0x0003e20000100800 */
[----:B----4-:R-:W-:-:S03]  /*da70*/  IADD3 R115, P5, R5, R115, RZ ;  /* 0x0000007305737210 */ /* 0x010fc60007fbe0ff */
        /* <DEDUP_REMOVED lines=8> */
[----:B---3--:R-:W-:Y:S01]  /*db00*/  IADD3 R123, P1, R5, R123, RZ ;  /* 0x0000007b057b7210 */ /* 0x008fe20007f3e0ff */
[----:B------:R-:W-:-:S04]  /*db10*/  IMAD.X R121, R2, 0x1, R121, P2 ;  /* 0x0000000102797824 */ /* 0x000fc800010e0679 */
        /* <DEDUP_REMOVED lines=9> */
[----:B--2---:R-:W-:-:S03]  /*dbb0*/  IADD3 R122, P4, R5, R122, RZ ;  /* 0x0000007a057a7210 */ /* 0x004fc60007f9e0ff */
[----:B------:R-:W2:Y:S01]  /*dbc0*/  LDL.LU R91, [R1+0x1f0] ;  /* 0x0001f000015b7983 */ /* 0x000ea20000300800 */
[----:B------:R-:W-:-:S03]  /*dbd0*/  IMAD.X R124, R2, 0x1, R124, P5 ;  /* 0x00000001027c7824 */ /* 0x000fc600028e067c */
[----:B------:R3:W-:Y:S04]  /*dbe0*/  STL [R1+0x224], R120 ;  /* 0x0002247801007387 */ /* 0x0007e80000100800 */
[----:B------:R-:W2:Y:S04]  /*dbf0*/  LDL.LU R20, [R1+0x214] ;  /* 0x0002140001147983 */ /* 0x000ea80000300800 */
[----:B------:R3:W-:Y:S04]  /*dc00*/  STL [R1+0x1f8], R122 ;  /* 0x0001f87a01007387 */ /* 0x0007e80000100800 */
[----:B0-----:R-:W2:Y:S04]  /*dc10*/  LDL.LU R21, [R1+0x1e8] ;  /* 0x0001e80001157983 */ /* 0x001ea80000300800 */
[----:B------:R0:W-:Y:S04]  /*dc20*/  STL [R1+0x21c], R124 ;  /* 0x00021c7c01007387 */ /* 0x0001e80000100800 */
[----:B-1----:R-:W2:Y:S04]  /*dc30*/  LDL.LU R22, [R1+0x20c] ;  /* 0x00020c0001167983 */ /* 0x002ea80000300800 */
[----:B------:R-:W2:Y:S04]  /*dc40*/  LDL.LU R23, [R1+0x1e0] ;  /* 0x0001e00001177983 */ /* 0x000ea80000300800 */
        /* <DEDUP_REMOVED lines=13> */
[----:B----4-:R-:W4:Y:S04]  /*dd20*/  LDL.LU R112, [R1+0x1a8] ;  /* 0x0001a80001707983 */ /* 0x010f280000300800 */
[----:B------:R-:W4:Y:S04]  /*dd30*/  LDL.LU R115, [R1+0x1cc] ;  /* 0x0001cc0001737983 */ /* 0x000f280000300800 */
[----:B------:R-:W4:Y:S04]  /*dd40*/  LDL.LU R114, [R1+0x1a0] ;  /* 0x0001a00001727983 */ /* 0x000f280000300800 */
[----:B------:R-:W4:Y:S04]  /*dd50*/  LDL.LU R119, [R1+0x1c4] ;  /* 0x0001c40001777983 */ /* 0x000f280000300800 */
[----:B------:R-:W4:Y:S04]  /*dd60*/  LDL.LU R117, [R1+0x198] ;  /* 0x0001980001757983 */ /* 0x000f280000300800 */
[----:B---3--:R-:W3:Y:S04]  /*dd70*/  LDL.LU R123, [R1+0x1bc] ;  /* 0x0001bc00017b7983 */ /* 0x008ee80000300800 */
[----:B------:R-:W3:Y:S04]  /*dd80*/  LDL.LU R121, [R1+0x190] ;  /* 0x0001900001797983 */ /* 0x000ee80000300800 */
[----:B------:R-:W3:Y:S04]  /*dd90*/  LDL.LU R125, [R1+0x1b4] ;  /* 0x0001b400017d7983 */ /* 0x000ee80000300800 */
[----:B------:R-:W3:Y:S04]  /*dda0*/  LDL.LU R116, [R1+0x188] ;  /* 0x0001880001747983 */ /* 0x000ee80000300800 */
[----:B------:R-:W3:Y:S04]  /*ddb0*/  LDL.LU R118, [R1+0x1ac] ;  /* 0x0001ac0001767983 */ /* 0x000ee80000300800 */
[----:B------:R-:W3:Y:S04]  /*ddc0*/  LDL.LU R120, [R1+0x180] ;  /* 0x0001800001787983 */ /* 0x000ee80000300800 */
[----:B------:R-:W3:Y:S04]  /*ddd0*/  LDL.LU R122, [R1+0x1a4] ;  /* 0x0001a400017a7983 */ /* 0x000ee80000300800 */
[----:B0-----:R-:W3:Y:S01]  /*dde0*/  LDL.LU R124, [R1+0x178] ;  /* 0x00017800017c7983 */ /* 0x001ee20000300800 */
[----:B------:R-:W-:-:S04]  /*ddf0*/  ULOP3.LUT UR4, UR4, 0x600, URZ, 0xc0, !UPT ;  /* 0x0000060004047892 */ /* 0x000fc8000f8ec03f */
[----:B------:R-:W-:Y:S01]  /*de00*/  ULEA.HI UR4, UR16, UR4, URZ, 0x1c ;  /* 0x0000000410047291 */ /* 0x000fe2000f8fe03f */
[----:B------:R-:W-:-:S03]  /*de10*/  WARPGROUP.ARRIVE ;  /* 0x00000000000079c5 */ /* 0x000fc60000000000 */
[----:B------:R-:W-:Y:S01]  /*de20*/  ULOP3.LUT UR8, UR4, 0x3fff, URZ, 0xc0, !UPT ;  /* 0x00003fff04087892 */ /* 0x000fe2000f8ec03f */
[----:B------:R-:W-:-:S08]  /*de30*/  UMOV UR9, 0x40000040 ;  /* 0x4000004000097882 */ /* 0x000fd00000000000 */
[----:B------:R-:W-:Y:S01]  /*de40*/  QGMMA.64x64x32.F32.E4M3.E4M3 R56, gdesc[UR8], R56 ;  /* 0x00e00000083879f3 */ /* 0x000fe20008700838 */
[----:B------:R-:W-:Y:S01]  /*de50*/  UIADD3 UR8, UP0, UR8, 0x2, URZ ;  /* 0x0000000208087890 */ /* 0x000fe2000ff1e03f */
[----:B------:R-:W-:-:S03]  /*de60*/  UMOV UR4, URZ ;  /* 0x0000003f00047c82 */ /* 0x000fc60008000000 */
[----:B------:R-:W-:-:S03]  /*de70*/  UIADD3.X UR5, UR4, 0x40000040, URZ, UP0, !UPT ;  /* 0x4000004004057890 */ /* 0x000fc600087fe43f */
[----:B------:R-:W-:-:S06]  /*de80*/  UMOV UR4, UR8 ;  /* 0x0000000800047c82 */ /* 0x000fcc0008000000 */
[----:B------:R-:W-:Y:S01]  /*de90*/  QGMMA.64x64x32.F32.E4M3.E4M3 R56, gdesc[UR4], R56 ;  /* 0x00e00000043879f3 */ /* 0x000fe20008700838 */
[----:B------:R-:W-:Y:S01]  /*dea0*/  UIADD3.64 UR20, UR4, 0x2, URZ ;  /* 0x0000000204147897 */ /* 0x000fe2000fffe03f */
[----:B--2---:R-:W-:-:S08]  /*deb0*/  IADD3 R91, P5, R5, R91, RZ ;  /* 0x0000005b055b7210 */ /* 0x004fd00007fbe0ff */
[----:B------:R-:W-:Y:S01]  /*dec0*/  QGMMA.64x64x32.F32.E4M3.E4M3 R56, gdesc[UR20], R56 ;  /* 0x00e00000143879f3 */ /* 0x000fe20008700838 */
[----:B------:R-:W-:Y:S01]  /*ded0*/  IMAD.X R20, R2, 0x1, R20, P6 ;  /* 0x0000000102147824 */ /* 0x000fe200030e0614 */
        /* <DEDUP_REMOVED lines=43> */
[----:B---3--:R-:W-:-:S03]  /*e190*/  IMAD.X R123, R2, 0x1, R123, P5 ;  /* 0x00000001027b7824 */ /* 0x008fc600028e067b */
[----:B------:R3:W-:Y:S01]  /*e1a0*/  STL [R1+0x198], R117 ;  /* 0x0001987501007387 */ /* 0x0007e20000100800 */
[----:B------:R-:W-:-:S03]  /*e1b0*/  IADD3 R121, P5, R5, R121, RZ ;  /* 0x0000007905797210 */ /* 0x000fc60007fbe0ff */
[----:B------:R3:W-:Y:S01]  /*e1c0*/  STL [R1+0x1bc], R123 ;  /* 0x0001bc7b01007387 */ /* 0x0007e20000100800 */
[----:B------:R-:W-:-:S03]  /*e1d0*/  IMAD.X R125, R2, 0x1, R125, P6 ;  /* 0x00000001027d7824 */ /* 0x000fc600030e067d */
[----:B------:R3:W-:Y:S01]  /*e1e0*/  STL [R1+0x190], R121 ;  /* 0x0001907901007387 */ /* 0x0007e20000100800 */
[----:B------:R-:W-:-:S03]  /*e1f0*/  IADD3 R116, P6, R116, UR17, RZ ;  /* 0x0000001174747c10 */ /* 0x000fc6000ffde0ff */
[----:B------:R3:W-:Y:S01]  /*e200*/  STL [R1+0x1b4], R125 ;  /* 0x0001b47d01007387 */ /* 0x0007e20000100800 */
[----:B------:R-:W-:-:S03]  /*e210*/  IMAD.X R118, R2, 0x1, R118, P1 ;  /* 0x0000000102767824 */ /* 0x000fc600008e0676 */
[----:B------:R3:W-:Y:S01]  /*e220*/  STL [R1+0x188], R116 ;  /* 0x0001887401007387 */ /* 0x0007e20000100800 */
[----:B------:R-:W-:-:S03]  /*e230*/  IADD3 R120, P1, R120, UR17, RZ ;  /* 0x0000001178787c10 */ /* 0x000fc6000ff3e0ff */
[----:B------:R3:W-:Y:S01]  /*e240*/  STL [R1+0x1ac], R118 ;  /* 0x0001ac7601007387 */ /* 0x0007e20000100800 */
[----:B------:R-:W-:-:S03]  /*e250*/  IMAD.X R122, R2, 0x1, R122, P2 ;  /* 0x00000001027a7824 */ /* 0x000fc600010e067a */
[----:B0-----:R-:W3:Y:S01]  /*e260*/  LDL.LU R91, [R1+0x19c] ;  /* 0x00019c00015b7983 */ /* 0x001ee20000300800 */
[----:B------:R-:W-:-:S03]  /*e270*/  IADD3 R124, P2, R124, UR17, RZ ;  /* 0x000000117c7c7c10 */ /* 0x000fc6000ff5e0ff */
[----:B------:R0:W-:Y:S04]  /*e280*/  STL [R1+0x180], R120 ;  /* 0x0001807801007387 */ /* 0x0001e80000100800 */
[----:B-1----:R-:W3:Y:S04]  /*e290*/  LDL.LU R20, [R1+0x170] ;  /* 0x0001700001147983 */ /* 0x002ee80000300800 */
[----:B------:R1:W-:Y:S04]  /*e2a0*/  STL [R1+0x1a4], R122 ;  /* 0x0001a47a01007387 */ /* 0x0003e80000100800 */
[----:B--2---:R-:W2:Y:S04]  /*e2b0*/  LDL.LU R21, [R1+0x194] ;  /* 0x0001940001157983 */ /* 0x004ea80000300800 */
        /* <DEDUP_REMOVED lines=26> */
[----:B0-----:R-:W3:Y:S04]  /*e460*/  LDL.LU R120, [R1+0x124] ;  /* 0x0001240001787983 */ /* 0x001ee80000300800 */
[----:B-1----:R-:W3:Y:S04]  /*e470*/  LDL.LU R122, [R1+0x11c] ;  /* 0x00011c00017a7983 */ /* 0x002ee80000300800 */
[----:B------:R-:W3:Y:S01]  /*e480*/  LDL.LU R124, [R1+0x114] ;  /* 0x00011400017c7983 */ /* 0x000ee20000300800 */
[----:B------:R-:W-:-:S02]  /*e490*/  UIADD3.64 UR12, UR4, 0x4, URZ ;  /* 0x00000004040c7897 */ /* 0x000fc4000fffe03f */
[----:B------:R-:W-:-:S07]  /*e4a0*/  UIADD3.64 UR8, UR4, 0x7fe, URZ ;  /* 0x000007fe04087897 */ /* 0x000fce000fffe03f */
[----:B------:R-:W-:Y:S04]  /*e4b0*/  QGMMA.64x64x32.F32.E4M3.E4M3 R56, gdesc[UR12], R56 ;  /* 0x00e000000c3879f3 */ /* 0x000fe80008700838 */
[----:B------:R-:W-:Y:S01]  /*e4c0*/  QGMMA.64x64x32.F32.E4M3.E4M3 R24, gdesc[UR8], R24 ;  /* 0x00e00000081879f3 */ /* 0x000fe20008700818 */
[----:B------:R-:W-:Y:S01]  /*e4d0*/  UIADD3.64 UR28, UR4, 0x800, URZ ;  /* 0x00000800041c7897 */ /* 0x000fe2000fffe03f */
[----:B------:R-:W-:Y:S01]  /*e4e0*/  UMOV UR30, UR6 ;  /* 0x00000006001e7c82 */ /* 0x000fe20008000000 */
[----:B------:R-:W-:Y:S01]  /*e4f0*/  UMOV UR31, UR7 ;  /* 0x00000007001f7c82 */ /* 0x000fe20008000000 */
[----:B------:R-:W-:-:S06]  /*e500*/  UIADD3.64 UR20, UR4, 0x802, URZ ;  /* 0x0000080204147897 */ /* 0x000fcc000fffe03f */
[----:B------:R-:W-:Y:S01]  /*e510*/  QGMMA.64x64x32.F32.E4M3.E4M3 R24, gdesc[UR28], R24 ;  /* 0x00e000001c1879f3 */ /* 0x000fe20008700818 */
[----:B------:R-:W-:-:S03]  /*e520*/  UIADD3.64 UR12, UR4, 0x804, URZ ;  /* 0x00000804040c7897 */ /* 0x000fc6000fffe03f */
[----:B------:R-:W-:Y:S01]  /*e530*/  QGMMA.64x64x32.F32.E4M3.E4M3 R24, gdesc[UR20], R24 ;  /* 0x00e00000141879f3 */ /* 0x000fe20008700818 */
[----:B------:R-:W-:Y:S01]  /*e540*/  IMAD.X R91, R2, 0x1, R91, P3 ;  /* 0x00000001025b7824 */ /* 0x000fe200018e065b */
[----:B------:R-:W-:-:S04]  /*e550*/  IADD3 R20, P3, R20, UR17, RZ ;  /* 0x0000001114147c10 */ /* 0x000fc8000ff7e0ff */
[----:B------:R-:W-:Y:S01]  /*e560*/  STL [R1+0x19c], R91 ;  /* 0x00019c5b01007387 */ /* 0x000fe20000100800 */
[----:B--2---:R-:W-:-:S03]  /*e570*/  IMAD.X R21, R2, 0x1, R21, P4 ;  /* 0x0000000102157824 */ /* 0x004fc600020e0615 */
[----:B------:R-:W-:Y:S01]  /*e580*/  STL [R1+0x170], R20 ;  /* 0x0001701401007387 */ /* 0x000fe20000100800 */
[----:B------:R-:W-:-:S03]  /*e590*/  IADD3 R22, P4, R22, UR17, RZ ;  /* 0x0000001116167c10 */ /* 0x000fc6000ff9e0ff */
[----:B------:R-:W-:Y:S01]  /*e5a0*/  STL [R1+0x194], R21 ;  /* 0x0001941501007387 */ /* 0x000fe20000100800 */
[----:B------:R-:W-:-:S03]  /*e5b0*/  IMAD.X R23, R2, 0x1, R23, P5 ;  /* 0x0000000102177824 */ /* 0x000fc600028e0617 */
[----:B------:R-:W-:Y:S01]  /*e5c0*/  STL [R1+0x168], R22 ;  /* 0x0001681601007387 */ /* 0x000fe20000100800 */
[----:B------:R-:W-:-:S03]  /*e5d0*/  IADD3 R16, P5, R16, UR17, RZ ;  /* 0x0000001110107c10 */ /* 0x000fc6000ffbe0ff */
[----:B------:R-:W-:Y:S01]  /*e5e0*/  STL [R1+0x18c], R23 ;  /* 0x00018c1701007387 */ /* 0x000fe20000100800 */
[----:B------:R-:W-:-:S03]  /*e5f0*/  IADD3.X R17, R17, UR25, RZ, P6, !PT ;  /* 0x0000001911117c10 */ /* 0x000fc6000b7fe4ff */
[----:B------:R-:W-:Y:S01]  /*e600*/  STL [R1+0x160], R16 ;  /* 0x0001601001007387 */ /* 0x000fe20000100800 */
[----:B------:R-:W-:-:S03]  /*e610*/  IADD3 R18, P6, R18, UR17, RZ ;  /* 0x0000001112127c10 */ /* 0x000fc6000ffde0ff */
[----:B------:R-:W-:Y:S01]  /*e620*/  STL [R1+0x184], R17 ;  /* 0x0001841101007387 */ /* 0x000fe20000100800 */
[----:B------:R-:W-:Y:S01]  /*e630*/  IADD3.X R19, R19, UR25, RZ, P1, !PT ;  /* 0x0000001913137c10 */ /* 0x000fe20008ffe4ff */
[----:B------:R-:W-:Y:S01]  /*e640*/  QGMMA.64x64x32.F32.E4M3.E4M3 R24, gdesc[UR12], R24, gsb0 ;  /* 0x00e000000c1879f3 */ /* 0x000fe20008000818 */
[----:B------:R-:W-:Y:S02]  /*e650*/  IADD3 R12, P1, R12, UR17, RZ ;  /* 0x000000110c0c7c10 */ /* 0x000fe4000ff3e0ff */
[----:B------:R-:W-:Y:S01]  /*e660*/  IADD3.X R13, R13, UR25, RZ, P2, !PT ;  /* 0x000000190d0d7c10 */ /* 0x000fe200097fe4ff */
[----:B------:R-:W-:Y:S01]  /*e670*/  STL [R1+0x158], R18 ;  /* 0x0001581201007387 */ /* 0x000fe20000100800 */
[----:B------:R-:W-:Y:S02]  /*e680*/  IADD3 R14, P2, R14, UR17, RZ ;  /* 0x000000110e0e7c10 */ /* 0x000fe4000ff5e0ff */
[----:B------:R-:W-:Y:S01]  /*e690*/  IADD3.X R15, R15, UR25, RZ, P3, !PT ;  /* 0x000000190f0f7c10 */ /* 0x000fe20009ffe4ff */
[----:B------:R-:W-:Y:S01]  /*e6a0*/  STL [R1+0x17c], R19 ;  /* 0x00017c1301007387 */ /* 0x000fe20000100800 */
[----:B------:R-:W-:-:S02]  /*e6b0*/  IADD3 R108, P3, R108, UR17, RZ ;  /* 0x000000116c6c7c10 */ /* 0x000fc4000ff7e0ff */
[----:B------:R-:W-:Y:S01]  /*e6c0*/  IADD3.X R109, R109, UR25, RZ, P4, !PT ;  /* 0x000000196d6d7c10 */ /* 0x000fe2000a7fe4ff */
[----:B------:R-:W-:Y:S01]  /*e6d0*/  STL [R1+0x150], R12 ;  /* 0x0001500c01007387 */ /* 0x000fe20000100800 */
[----:B------:R-:W-:Y:S02]  /*e6e0*/  IADD3 R110, P4, R110, UR17, RZ ;  /* 0x000000116e6e7c10 */ /* 0x000fe4000ff9e0ff */
[----:B------:R-:W-:Y:S01]  /*e6f0*/  IADD3.X R111, R111, UR25, RZ, P5, !PT ;  /* 0x000000196f6f7c10 */ /* 0x000fe2000affe4ff */
[----:B------:R-:W-:Y:S01]  /*e700*/  STL [R1+0x174], R13 ;  /* 0x0001740d01007387 */ /* 0x000fe20000100800 */
[----:B----4-:R-:W-:-:S03]  /*e710*/  IADD3 R113, P5, R113, UR17, RZ ;  /* 0x0000001171717c10 */ /* 0x010fc6000ffbe0ff */
[----:B------:R-:W-:Y:S01]  /*e720*/  STL [R1+0x148], R14 ;  /* 0x0001480e01007387 */ /* 0x000fe20000100800 */
[----:B------:R-:W-:-:S03]  /*e730*/  IADD3.X R112, R112, UR25, RZ, P6, !PT ;  /* 0x0000001970707c10 */ /* 0x000fc6000b7fe4ff */
[----:B------:R-:W-:Y:S01]  /*e740*/  STL [R1+0x16c], R15 ;  /* 0x00016c0f01007387 */ /* 0x000fe20000100800 */
[----:B------:R-:W-:-:S03]  /*e750*/  IADD3 R115, P6, R115, UR17, RZ ;  /* 0x0000001173737c10 */ /* 0x000fc6000ffde0ff */
[----:B------:R-:W-:Y:S01]  /*e760*/  STL [R1+0x140], R108 ;  /* 0x0001406c01007387 */ /* 0x000fe20000100800 */
[----:B------:R-:W-:-:S03]  /*e770*/  IADD3.X R114, R114, UR25, RZ, P1, !PT ;  /* 0x0000001972727c10 */ /* 0x000fc60008ffe4ff */
[----:B------:R-:W-:Y:S01]  /*e780*/  STL [R1+0x164], R109 ;  /* 0x0001646d01007387 */ /* 0x000fe20000100800 */
[----:B------:R-:W-:-:S03]  /*e790*/  IADD3 R119, P1, R119, UR17, RZ ;  /* 0x0000001177777c10 */ /* 0x000fc6000ff3e0ff */
[----:B------:R-:W-:Y:S01]  /*e7a0*/  STL [R1+0x138], R110 ;  /* 0x0001386e01007387 */ /* 0x000fe20000100800 */
[----:B---3--:R-:W-:-:S03]  /*e7b0*/  IADD3.X R117, R117, UR25, RZ, P2, !PT ;  /* 0x0000001975757c10 */ /* 0x008fc600097fe4ff */
[----:B------:R-:W-:Y:S01]  /*e7c0*/  STL [R1+0x15c], R111 ;  /* 0x00015c6f01007387 */ /* 0x000fe20000100800 */
[----:B------:R-:W-:-:S03]  /*e7d0*/  IADD3 R123, P2, R123, UR17, RZ ;  /* 0x000000117b7b7c10 */ /* 0x000fc6000ff5e0ff */
[----:B------:R-:W-:Y:S01]  /*e7e0*/  STL [R1+0x130], R113 ;  /* 0x0001307101007387 */ /* 0x000fe20000100800 */
[----:B------:R-:W-:-:S03]  /*e7f0*/  IADD3.X R121, R121, UR25, RZ, P3, !PT ;  /* 0x0000001979797c10 */ /* 0x000fc60009ffe4ff */
[----:B------:R-:W-:Y:S01]  /*e800*/  STL [R1+0x154], R112 ;  /* 0x0001547001007387 */ /* 0x000fe20000100800 */
[----:B------:R-:W-:-:S03]  /*e810*/  IADD3 R125, P3, R125, UR17, RZ ;  /* 0x000000117d7d7c10 */ /* 0x000fc6000ff7e0ff */
[----:B------:R-:W-:Y:S01]  /*e820*/  STL [R1+0x128], R115 ;  /* 0x0001287301007387 */ /* 0x000fe20000100800 */
[----:B------:R-:W-:-:S03]  /*e830*/  IADD3.X R116, R116, UR25, RZ, P4, !PT ;  /* 0x0000001974747c10 */ /* 0x000fc6000a7fe4ff */
        /* <DEDUP_REMOVED lines=10> */
[----:B------:R-:W-:Y:S04]  /*e8e0*/  STL [R1+0x110], R125 ;  /* 0x0001107d01007387 */ /* 0x000fe80000100800 */
[----:B------:R-:W-:Y:S04]  /*e8f0*/  STL [R1+0x134], R116 ;  /* 0x0001347401007387 */ /* 0x000fe80000100800 */
[----:B------:R-:W-:Y:S04]  /*e900*/  STL [R1+0x12c], R118 ;  /* 0x00012c7601007387 */ /* 0x000fe80000100800 */
[----:B------:R-:W-:Y:S01]  /*e910*/  STL [R1+0x124], R120 ;  /* 0x0001247801007387 */ /* 0x000fe20000100800 */
[----:B------:R-:W-:-:S03]  /*e920*/  VIADD R7, R7, 0x1 ;  /* 0x0000000107077836 */ /* 0x000fc60000000000 */
[----:B------:R0:W-:Y:S04]  /*e930*/  STL [R1+0x10c], R0 ;  /* 0x00010c0001007387 */ /* 0x0001e80000100800 */
[----:B------:R1:W-:Y:S04]  /*e940*/  STL [R1+0x11c], R122 ;  /* 0x00011c7a01007387 */ /* 0x0003e80000100800 */
[----:B0-----:R1:W5:Y:S04]  /*e950*/  LDL.LU R0, [R1+0x5f8] ;  /* 0x0005f80001007983 */ /* 0x0013680000300800 */
[----:B------:R1:W-:Y:S01]  /*e960*/  STL [R1+0x114], R124 ;  /* 0x0001147c01007387 */ /* 0x0003e20000100800 */
[----:B------:R-:W-:Y:S01]  /*e970*/  ISETP.NE.U32.AND P0, PT, R7, R9, PT ;  /* 0x000000090700720c */ /* 0x000fe20003f05070 */
[----:B------:R-:W-:-:S12]  /*e980*/  WARPGROUP.DEPBAR.LE gsb0, 0x0 ;  /* 0x00008000000079c5 */ /* 0x000fd80000010000 */
[----:B-1----:R-:W-:Y:S05]  /*e990*/  @P0 BRA `(.L_x_2) ;  /* 0xffffff5c008c0947 */ /* 0x002fea000383ffff */
.L_x_1:
[----:B------:R-:W2:Y:S01]  /*e9a0*/  LDL.LU R9, [R1+0x5f4] ;  /* 0x0005f40001097983 */ /* 0x000ea20000300800 */
[----:B------:R-:W1:Y:S01]  /*e9b0*/  S2R R8, SR_TID.X ;  /* 0x0000000000087919 */ /* 0x000e620000002100 */
[----:B------:R-:W-:Y:S01]  /*e9c0*/  F2FP.SATFINITE.E4M3.F32.PACK_AB_MERGE_C R4, R57, R56, RZ ;  /* 0x000000383904723e */ /* 0x000fe200048070ff */
[----:B------:R-:W-:Y:S01]  /*e9d0*/  ULDC.64 UR6, c[0x0][0x228] ;  /* 0x00008a0000067ab9 */ /* 0x000fe20000000a00 */
[----:B------:R-:W-:Y:S01]  /*e9e0*/  F2FP.SATFINITE.E4M3.F32.PACK_AB_MERGE_C R5, R59, R58, RZ ;  /* 0x0000003a3b05723e */ /* 0x000fe200048070ff */
[----:B------:R-:W3:Y:S01]  /*e9f0*/  LDL.LU R10, [R1+0x5f0] ;  /* 0x0005f000010a7983 */ /* 0x000ee20000300800 */
[----:B------:R-:W-:Y:S01]  /*ea00*/  F2FP.SATFINITE.E4M3.F32.PACK_AB_MERGE_C R61, R61, R60, RZ ;  /* 0x0000003c3d3d723e */ /* 0x000fe200048070ff */
[----:B------:R-:W-:Y:S01]  /*ea10*/  ULDC UR4, c[0x0][0x244] ;  /* 0x0000910000047ab9 */ /* 0x000fe20000000800 */
[----:B------:R-:W-:Y:S01]  /*ea20*/  F2FP.SATFINITE.E4M3.F32.PACK_AB_MERGE_C R62, R63, R62, RZ ;  /* 0x0000003e3f3e723e */ /* 0x000fe200048070ff */
[----:B-----5:R-:W-:Y:S01]  /*ea30*/  VIADD R13, R0, 0x5 ;  /* 0x00000005000d7836 */ /* 0x020fe20000000000 */
[----:B------:R-:W-:-:S02]  /*ea40*/  F2FP.SATFINITE.E4M3.F32.PACK_AB_MERGE_C R6, R25, R24, RZ ;  /* 0x000000181906723e */ /* 0x000fc400048070ff */
[----:B------:R-:W-:Y:S02]  /*ea50*/  F2FP.SATFINITE.E4M3.F32.PACK_AB_MERGE_C R7, R27, R26, RZ ;  /* 0x0000001a1b07723e */ /* 0x000fe400048070ff */
[----:B------:R-:W-:Y:S02]  /*ea60*/  F2FP.SATFINITE.E4M3.F32.PACK_AB_MERGE_C R29, R29, R28, RZ ;  /* 0x0000001c1d1d723e */ /* 0x000fe400048070ff */
[----:B------:R-:W-:Y:S02]  /*ea70*/  F2FP.SATFINITE.E4M3.F32.PACK_AB_MERGE_C R30, R31, R30, RZ ;  /* 0x0000001e1f1e723e */ /* 0x000fe400048070ff */
[----:B------:R-:W-:Y:S02]  /*ea80*/  PRMT R4, R4, 0x5410, R61 ;  /* 0x0000541004047816 */ /* 0x000fe4000000003d */
[----:B------:R-:W-:Y:S02]  /*ea90*/  PRMT R5, R5, 0x5410, R62 ;  /* 0x0000541005057816 */ /* 0x000fe4000000003e */
[----:B------:R-:W-:-:S02]  /*eaa0*/  PRMT R6, R6, 0x5410, R29 ;  /* 0x0000541006067816 */ /* 0x000fc4000000001d */
[----:B------:R-:W-:Y:S02]  /*eab0*/  PRMT R7, R7, 0x5410, R30 ;  /* 0x0000541007077816 */ /* 0x000fe4000000001e */
[----:B------:R-:W-:Y:S02]  /*eac0*/  F2FP.SATFINITE.E4M3.F32.PACK_AB_MERGE_C R66, R67, R66, RZ ;  /* 0x000000424342723e */ /* 0x000fe400048070ff */
[----:B------:R-:W-:Y:S02]  /*ead0*/  F2FP.SATFINITE.E4M3.F32.PACK_AB_MERGE_C R71, R71, R70, RZ ;  /* 0x000000464747723e */ /* 0x000fe400048070ff */
[----:B------:R-:W-:Y:S02]  /*eae0*/  F2FP.SATFINITE.E4M3.F32.PACK_AB_MERGE_C R64, R65, R64, RZ ;  /* 0x000000404140723e */ /* 0x000fe400048070ff */
[----:B------:R-:W-:Y:S01]  /*eaf0*/  F2FP.SATFINITE.E4M3.F32.PACK_AB_MERGE_C R69, R69, R68, RZ ;  /* 0x000000444545723e */ /* 0x000fe200048070ff */
[C---:B-1----:R-:W-:Y:S01]  /*eb00*/  IMAD.SHL.U32 R3, R8.reuse, 0x100, RZ ;  /* 0x0000010008037824 */ /* 0x042fe200078e00ff */
[----:B------:R-:W-:-:S02]  /*eb10*/  LOP3.LUT R12, R8, 0x1ff, RZ, 0xc0, !PT ;  /* 0x000001ff080c7812 */ /* 0x000fc400078ec0ff */
[----:B------:R-:W-:Y:S02]  /*eb20*/  F2FP.SATFINITE.E4M3.F32.PACK_AB_MERGE_C R32, R33, R32, RZ ;  /* 0x000000202120723e */ /* 0x000fe400048070ff */
[----:B------:R-:W-:Y:S01]  /*eb30*/  LEA R12, R12, UR16, 0x4 ;  /* 0x000000100c0c7c11 */ /* 0x000fe2000f8e20ff */
[----:B------:R-:W-:Y:S01]  /*eb40*/  BAR.SYNC.DEFER_BLOCKING 0x0 ;  /* 0x0000000000007b1d */ /* 0x000fe20000010000 */
[----:B------:R-:W-:Y:S02]  /*eb50*/  F2FP.SATFINITE.E4M3.F32.PACK_AB_MERGE_C R34, R35, R34, RZ ;  /* 0x000000222322723e */ /* 0x000fe400048070ff */
[----:B------:R-:W-:Y:S02]  /*eb60*/  F2FP.SATFINITE.E4M3.F32.PACK_AB_MERGE_C R37, R37, R36, RZ ;  /* 0x000000242525723e */ /* 0x000fe400048070ff */
[----:B------:R-:W-:Y:S02]  /*eb70*/  F2FP.SATFINITE.E4M3.F32.PACK_AB_MERGE_C R39, R39, R38, RZ ;  /* 0x000000262727723e */ /* 0x000fe400048070ff */
[----:B------:R-:W-:-:S02]  /*eb80*/  PRMT R65, R66, 0x5410, R71 ;  /* 0x0000541042417816 */ /* 0x000fc40000000047 */
[----:B------:R-:W-:Y:S02]  /*eb90*/  PRMT R64, R64, 0x5410, R69 ;  /* 0x0000541040407816 */ /* 0x000fe40000000045 */
[----:B------:R-:W-:Y:S02]  /*eba0*/  PRMT R66, R32, 0x5410, R37 ;  /* 0x0000541020427816 */ /* 0x000fe40000000025 */
[----:B------:R-:W-:Y:S02]  /*ebb0*/  PRMT R67, R34, 0x5410, R39 ;  /* 0x0000541022437816 */ /* 0x000fe40000000027 */
[----:B------:R-:W-:Y:S02]  /*ebc0*/  F2FP.SATFINITE.E4M3.F32.PACK_AB_MERGE_C R74, R75, R74, RZ ;  /* 0x0000004a4b4a723e */ /* 0x000fe400048070ff */
[----:B------:R-:W-:Y:S02]  /*ebd0*/  F2FP.SATFINITE.E4M3.F32.PACK_AB_MERGE_C R79, R79, R78, RZ ;  /* 0x0000004e4f4f723e */ /* 0x000fe400048070ff */
[----:B------:R-:W-:-:S02]  /*ebe0*/  F2FP.SATFINITE.E4M3.F32.PACK_AB_MERGE_C R72, R73, R72, RZ ;  /* 0x000000484948723e */ /* 0x000fc400048070ff */
[----:B------:R-:W-:Y:S02]  /*ebf0*/  F2FP.SATFINITE.E4M3.F32.PACK_AB_MERGE_C R77, R77, R76, RZ ;  /* 0x0000004c4d4d723e */ /* 0x000fe400048070ff */
[----:B------:R-:W-:Y:S02]  /*ec00*/  F2FP.SATFINITE.E4M3.F32.PACK_AB_MERGE_C R40, R41, R40, RZ ;  /* 0x000000282928723e */ /* 0x000fe400048070ff */
        /* <DEDUP_REMOVED lines=19> */
[----:B--2---:R-:W-:Y:S02]  /*ed40*/  LOP3.LUT R2, R9, 0xf0, RZ, 0xc0, !PT ;  /* 0x000000f009027812 */ /* 0x004fe400078ec0ff */
[----:B------:R-:W-:Y:S01]  /*ed50*/  LOP3.LUT R9, R3, 0x1000, RZ, 0xc0, !PT ;  /* 0x0000100003097812 */ /* 0x000fe200078ec0ff */
[----:B------:R-:W-:Y:S02]  /*ed60*/  IMAD.SHL.U32 R3, R8, 0x8, RZ ;  /* 0x0000000808037824 */ /* 0x000fe400078e00ff */
[C---:B------:R-:W-:Y:S01]  /*ed70*/  VIADD R8, R0.reuse, 0x2 ;  /* 0x0000000200087836 */ /* 0x040fe20000000000 */
[----:B------:R-:W-:Y:S01]  /*ed80*/  IADD3 R2, R9, UR16, R2 ;  /* 0x0000001009027c10 */ /* 0x000fe2000fffe002 */
[----:B------:R-:W-:Y:S01]  /*ed90*/  VIADD R9, R0, 0x1 ;  /* 0x0000000100097836 */ /* 0x000fe20000000000 */
[----:B------:R-:W-:-:S02]  /*eda0*/  LOP3.LUT R3, R3, 0xf00, RZ, 0xc0, !PT ;  /* 0x00000f0003037812 */ /* 0x000fc400078ec0ff */
[----:B---3--:R-:W-:Y:S01]  /*edb0*/  ISETP.GE.AND P0, PT, R10, UR6, PT ;  /* 0x000000060a007c0c */ /* 0x008fe2000bf06270 */
[----:B------:R-:W-:Y:S02]  /*edc0*/  ULDC UR6, c[0x0][0x248] ;  /* 0x0000920000067ab9 */ /* 0x000fe40000000800 */
[----:B------:R-:W-:Y:S01]  /*edd0*/  IMAD.IADD R24, R3, 0x1, R2 ;  /* 0x0000000103187824 */ /* 0x000fe200078e0202 */
[----:B------:R-:W-:Y:S01]  /*ede0*/  ISETP.LT.AND P2, PT, R9, UR7, !P0 ;  /* 0x0000000709007c0c */ /* 0x000fe2000c741270 */
[----:B------:R-:W-:Y:S01]  /*edf0*/  VIADD R2, R0, 0x4 ;  /* 0x0000000400027836 */ /* 0x000fe20000000000 */
[----:B------:R-:W-:Y:S01]  /*ee00*/  ISETP.LT.AND P1, PT, R8, UR7, !P0 ;  /* 0x0000000708007c0c */ /* 0x000fe2000c721270 */
[----:B------:R-:W-:Y:S01]  /*ee10*/  VIADD R3, R0, 0x3 ;  /* 0x0000000300037836 */ /* 0x000fe20000000000 */
[----:B------:R1:W-:Y:S01]  /*ee20*/  STSM.16.M88.4 [R24], R4 ;  /* 0x0000000418007844 */ /* 0x0003e20000000200 */
[----:B------:R-:W-:Y:S01]  /*ee30*/  BAR.SYNC.DEFER_BLOCKING 0x0 ;  /* 0x0000000000007b1d */ /* 0x000fe20000010000 */
[----:B------:R-:W-:Y:S01]  /*ee40*/  ISETP.LT.AND P4, PT, R2, UR7, !P0 ;  /* 0x0000000702007c0c */ /* 0x000fe2000c781270 */
[----:B------:R-:W-:Y:S01]  /*ee50*/  IMAD R2, R10, UR4, RZ ;  /* 0x000000040a027c24 */ /* 0x000fe2000f8e02ff */
[----:B------:R-:W-:-:S03]  /*ee60*/  ISETP.LT.AND P5, PT, R3, UR7, !P0 ;  /* 0x0000000703007c0c */ /* 0x000fc6000c7a1270 */
[----:B------:R-:W-:Y:S02]  /*ee70*/  ULDC.64 UR4, c[0x0][0x220] ;  /* 0x0000880000047ab9 */ /* 0x000fe40000000a00 */
[----:B------:R-:W-:Y:S01]  /*ee80*/  IADD3 R3, P3, R2, UR4, RZ ;  /* 0x0000000402037c10 */ /* 0x000fe2000ff7e0ff */
[----:B-1----:R-:W-:-:S03]  /*ee90*/  IMAD R4, R0, UR6, RZ ;  /* 0x0000000600047c24 */ /* 0x002fc6000f8e02ff */
[----:B------:R-:W-:Y:S02]  /*eea0*/  LEA.HI.X.SX32 R2, R2, UR5, 0x1, P3 ;  /* 0x0000000502027c11 */ /* 0x000fe400098f0eff */
[----:B------:R-:W-:Y:S01]  /*eeb0*/  ISETP.LT.AND P3, PT, R0, UR7, !P0 ;  /* 0x0000000700007c0c */ /* 0x000fe2000c761270 */
[C---:B------:R-:W-:Y:S01]  /*eec0*/  VIADD R21, R4.reuse, UR6 ;  /* 0x0000000604157c36 */ /* 0x040fe20008000000 */
[----:B------:R-:W-:-:S03]  /*eed0*/  IADD3 R14, P6, R4, R3, RZ ;  /* 0x00000003040e7210 */ /* 0x000fc60007fde0ff */
[C---:B0-----:R-:W-:Y:S01]  /*eee0*/  VIADD R23, R21.reuse, UR6 ;  /* 0x0000000615177c36 */ /* 0x041fe20008000000 */
[-C--:B------:R-:W-:Y:S02]  /*eef0*/  LEA.HI.X.SX32 R15, R4, R2.reuse, 0x1, P6 ;  /* 0x00000002040f7211 */ /* 0x080fe400030f0eff */
[CC--:B------:R-:W-:Y:S01]  /*ef00*/  IADD3 R20, P6, R21.reuse, R3.reuse, RZ ;  /* 0x0000000315147210 */ /* 0x0c0fe20007fde0ff */
[----:B------:R-:W0:Y:S03]  /*ef10*/  LDS.128 R16, [R12] ;  /* 0x000000000c107984 */ /* 0x000e260000000c00 */
[----:B------:R-:W-:Y:S01]  /*ef20*/  LEA.HI.X.SX32 R21, R21, R2, 0x1, P6 ;  /* 0x0000000215157211 */ /* 0x000fe200030f0eff */
[----:B------:R-:W-:Y:S01]  /*ef30*/  BAR.SYNC.DEFER_BLOCKING 0x0 ;  /* 0x0000000000007b1d */ /* 0x000fe20000010000 */
[----:B------:R-:W-:-:S05]  /*ef40*/  IADD3 R22, P6, R23, R3, RZ ;  /* 0x0000000317167210 */ /* 0x000fca0007fde0ff */
[----:B------:R-:W-:Y:S02]  /*ef50*/  STSM.16.M88.4 [R24], R64 ;  /* 0x0000004018007844 */ /* 0x000fe40000000200 */
[----:B------:R-:W-:Y:S01]  /*ef60*/  BAR.SYNC.DEFER_BLOCKING 0x0 ;  /* 0x0000000000007b1d */ /* 0x000fe20000010000 */
[C---:B0-----:R-:W-:Y:S02]  /*ef70*/  PRMT R25, R16.reuse, 0x7770, RZ ;  /* 0x0000777010197816 */ /* 0x041fe400000000ff */
[----:B------:R-:W-:Y:S02]  /*ef80*/  PRMT R27, R16, 0x7771, RZ ;  /* 0x00007771101b7816 */ /* 0x000fe400000000ff */
[C---:B------:R-:W-:Y:S02]  /*ef90*/  PRMT R29, R17.reuse, 0x7770, RZ ;  /* 0x00007770111d7816 */ /* 0x040fe400000000ff */
[----:B------:R-:W-:Y:S01]  /*efa0*/  PRMT R31, R17, 0x7771, RZ ;  /* 0x00007771111f7816 */ /* 0x000fe200000000ff */
[----:B------:R-:W0:Y:S01]  /*efb0*/  LDS.128 R8, [R12] ;  /* 0x000000000c087984 */ /* 0x000e220000000c00 */
[----:B------:R-:W-:Y:S06]  /*efc0*/  BAR.SYNC.DEFER_BLOCKING 0x0 ;  /* 0x0000000000007b1d */ /* 0x000fec0000010000 */
[----:B------:R-:W-:Y:S02]  /*efd0*/  STSM.16.M88.4 [R24], R72 ;  /* 0x0000004818007844 */ /* 0x000fe40000000200 */
[----:B------:R-:W-:Y:S06]  /*efe0*/  BAR.SYNC.DEFER_BLOCKING 0x0 ;  /* 0x0000000000007b1d */ /* 0x000fec0000010000 */
[----:B------:R-:W1:Y:S02]  /*eff0*/  LDS.128 R4, [R12] ;  /* 0x000000000c047984 */ /* 0x000e640000000c00 */
[----:B------:R-:W-:Y:S06]  /*f000*/  BAR.SYNC.DEFER_BLOCKING 0x0 ;  /* 0x0000000000007b1d */ /* 0x000fec0000010000 */
[----:B------:R2:W-:Y:S02]  /*f010*/  STSM.16.M88.4 [R24], R80 ;  /* 0x0000005018007844 */ /* 0x0005e40000000200 */
[----:B------:R-:W-:Y:S01]  /*f020*/  BAR.SYNC.DEFER_BLOCKING 0x0 ;  /* 0x0000000000007b1d */ /* 0x000fe20000010000 */
[C---:B--2---:R-:W-:Y:S01]  /*f030*/  VIADD R24, R23.reuse, UR6 ;  /* 0x0000000617187c36 */ /* 0x044fe20008000000 */
[----:B------:R-:W-:-:S04]  /*f040*/  LEA.HI.X.SX32 R23, R23, R2, 0x1, P6 ;  /* 0x0000000217177211 */ /* 0x000fc800030f0eff */
[----:B------:R2:W-:Y:S01]  /*f050*/  @P3 STG.E.U8 desc[UR18][R14.64], R25 ;  /* 0x000000190e003986 */ /* 0x0005e2000c101112 */
[----:B------:R-:W-:Y:S01]  /*f060*/  ISETP.LT.AND P3, PT, R13, UR7, !P0 ;  /* 0x000000070d007c0c */ /* 0x000fe2000c761270 */
[C---:B------:R-:W-:Y:S02]  /*f070*/  VIADD R13, R0.reuse, 0x6 ;  /* 0x00000006000d7836 */ /* 0x040fe40000000000 */
[----:B------:R3:W-:Y:S03]  /*f080*/  @P2 STG.E.U8 desc[UR18][R20.64], R27 ;  /* 0x0000001b14002986 */ /* 0x0007e6000c101112 */
[----:B------:R-:W-:Y:S01]  /*f090*/  ISETP.LT.AND P2, PT, R13, UR7, !P0 ;  /* 0x000000070d007c0c */ /* 0x000fe2000c741270 */
[----:B------:R4:W-:Y:S01]  /*f0a0*/  @P1 STG.E.U8 desc[UR18][R22.64], R29 ;  /* 0x0000001d16001986 */ /* 0x0009e2000c101112 */
[----:B------:R-:W-:Y:S01]  /*f0b0*/  VIADD R13, R0, 0x7 ;  /* 0x00000007000d7836 */ /* 0x000fe20000000000 */
[C---:B--2---:R-:W-:Y:S01]  /*f0c0*/  IADD3 R14, P6, R24.reuse, R3, RZ ;  /* 0x00000003180e7210 */ /* 0x044fe20007fde0ff */
[----:B------:R-:W-:-:S03]  /*f0d0*/  VIADD R25, R24, UR6 ;  /* 0x0000000618197c36 */ /* 0x000fc60008000000 */
[----:B------:R-:W-:Y:S01]  /*f0e0*/  ISETP.LT.AND P1, PT, R13, UR7, !P0 ;  /* 0x000000070d007c0c */ /* 0x000fe2000c721270 */
[----:B------:R-:W-:Y:S01]  /*f0f0*/  VIADD R13, R0, 0x8 ;  /* 0x00000008000d7836 */ /* 0x000fe20000000000 */
[-C--:B------:R-:W-:Y:S01]  /*f100*/  LEA.HI.X.SX32 R15, R24, R2.reuse, 0x1, P6 ;  /* 0x00000002180f7211 */ /* 0x080fe200030f0eff */
[C---:B------:R-:W-:Y:S01]  /*f110*/  VIADD R26, R25.reuse, UR6 ;  /* 0x00000006191a7c36 */ /* 0x040fe20008000000 */
[CC--:B---3--:R-:W-:Y:S02]  /*f120*/  IADD3 R20, P6, R25.reuse, R3.reuse, RZ ;  /* 0x0000000319147210 */ /* 0x0c8fe40007fde0ff */
[----:B------:R-:W-:Y:S01]  /*f130*/  PRMT R27, R18, 0x7770, RZ ;  /* 0x00007770121b7816 */ /* 0x000fe200000000ff */
[----:B------:R2:W-:Y:S01]  /*f140*/  @P5 STG.E.U8 desc[UR18][R14.64], R31 ;  /* 0x0000001f0e005986 */ /* 0x0005e2000c101112 */
[----:B------:R-:W-:Y:S02]  /*f150*/  LEA.HI.X.SX32 R21, R25, R2, 0x1, P6 ;  /* 0x0000000219157211 */ /* 0x000fe400030f0eff */
[----:B------:R-:W-:-:S02]  /*f160*/  IADD3 R24, P6, R26, R3, RZ ;  /* 0x000000031a187210 */ /* 0x000fc40007fde0ff */
[----:B----4-:R-:W-:Y:S01]  /*f170*/  PRMT R29, R18, 0x7771, RZ ;  /* 0x00007771121d7816 */ /* 0x010fe200000000ff */
[----:B------:R3:W-:Y:S01]  /*f180*/  @P4 STG.E.U8 desc[UR18][R20.64], R27 ;  /* 0x0000001b14004986 */ /* 0x0007e2000c101112 */
[CC--:B------:R-:W-:Y:S01]  /*f190*/  LEA.HI.X.SX32 R25, R26.reuse, R2.reuse, 0x1, P6 ;  /* 0x000000021a197211 */ /* 0x0c0fe200030f0eff */
[----:B------:R-:W-:Y:S01]  /*f1a0*/  VIADD R26, R26, UR6 ;  /* 0x000000061a1a7c36 */ /* 0x000fe20008000000 */
[----:B------:R-:W-:Y:S01]  /*f1b0*/  ISETP.LT.AND P5, PT, R13, UR7, !P0 ;  /* 0x000000070d007c0c */ /* 0x000fe2000c7a1270 */
[----:B------:R-:W-:Y:S02]  /*f1c0*/  VIADD R13, R0, 0x9 ;  /* 0x00000009000d7836 */ /* 0x000fe40000000000 */
[C---:B------:R-:W-:Y:S01]  /*f1d0*/  VIADD R22, R26.reuse, UR6 ;  /* 0x000000061a167c36 */ /* 0x040fe20008000000 */
[-C--:B--2---:R-:W-:Y:S01]  /*f1e0*/  IADD3 R14, P6, R26, R3.reuse, RZ ;  /* 0x000000031a0e7210 */ /* 0x084fe20007fde0ff */
[----:B------:R2:W-:Y:S01]  /*f1f0*/  @P3 STG.E.U8 desc[UR18][R24.64], R29 ;  /* 0x0000001d18003986 */ /* 0x0005e2000c101112 */
[----:B------:R-:W-:Y:S01]  /*f200*/  ISETP.LT.AND P4, PT, R13, UR7, !P0 ;  /* 0x000000070d007c0c */ /* 0x000fe2000c781270 */
[----:B------:R-:W-:Y:S01]  /*f210*/  VIADD R23, R22, UR6 ;  /* 0x0000000616177c36 */ /* 0x000fe20008000000 */
[----:B------:R-:W-:Y:S01]  /*f220*/  LEA.HI.X.SX32 R15, R26, R2, 0x1, P6 ;  /* 0x000000021a0f7211 */ /* 0x000fe200030f0eff */
[----:B------:R-:W-:Y:S01]  /*f230*/  VIADD R13, R0, 0xa ;  /* 0x0000000a000d7836 */ /* 0x000fe20000000000 */
[----:B---3--:R-:W-:Y:S01]  /*f240*/  IADD3 R20, P6, R22, R3, RZ ;  /* 0x0000000316147210 */ /* 0x008fe20007fde0ff */
[----:B------:R-:W-:Y:S01]  /*f250*/  VIADD R26, R23, UR6 ;  /* 0x00000006171a7c36 */ /* 0x000fe20008000000 */
[----:B------:R-:W-:-:S02]  /*f260*/  PRMT R27, R19, 0x7770, RZ ;  /* 0x00007770131b7816 */ /* 0x000fc400000000ff */
[-C--:B------:R-:W-:Y:S02]  /*f270*/  LEA.HI.X.SX32 R21, R22, R2.reuse, 0x1, P6 ;  /* 0x0000000216157211 */ /* 0x080fe400030f0eff */
[-C--:B------:R-:W-:Y:S01]  /*f280*/  IADD3 R22, P6, R23, R3.reuse, RZ ;  /* 0x0000000317167210 */ /* 0x080fe20007fde0ff */
[----:B------:R3:W-:Y:S01]  /*f290*/  @P2 STG.E.U8 desc[UR18][R14.64], R27 ;  /* 0x0000001b0e002986 */ /* 0x0007e2000c101112 */
[----:B------:R-:W-:Y:S02]  /*f2a0*/  PRMT R31, R19, 0x7771, RZ ;  /* 0x00007771131f7816 */ /* 0x000fe400000000ff */
[-C--:B------:R-:W-:Y:S02]  /*f2b0*/  LEA.HI.X.SX32 R23, R23, R2.reuse, 0x1, P6 ;  /* 0x0000000217177211 */ /* 0x080fe400030f0eff */
[----:B--2---:R-:W-:Y:S01]  /*f2c0*/  IADD3 R24, P6, R26, R3, RZ ;  /* 0x000000031a187210 */ /* 0x004fe20007fde0ff */
[----:B------:R2:W-:Y:S01]  /*f2d0*/  @P1 STG.E.U8 desc[UR18][R20.64], R31 ;  /* 0x0000001f14001986 */ /* 0x0005e2000c101112 */
[----:B------:R-:W-:Y:S01]  /*f2e0*/  ISETP.LT.AND P3, PT, R13, UR7, !P0 ;  /* 0x000000070d007c0c */ /* 0x000fe2000c761270 */
[----:B------:R-:W-:Y:S01]  /*f2f0*/  VIADD R13, R0, 0xb ;  /* 0x0000000b000d7836 */ /* 0x000fe20000000000 */
[C---:B------:R-:W-:Y:S01]  /*f300*/  LEA.HI.X.SX32 R25, R26.reuse, R2, 0x1, P6 ;  /* 0x000000021a197211 */ /* 0x040fe200030f0eff */
[----:B------:R-:W-:Y:S01]  /*f310*/  VIADD R26, R26, UR6 ;  /* 0x000000061a1a7c36 */ /* 0x000fe20008000000 */
[----:B------:R-:W-:-:S02]  /*f320*/  PRMT R29, R16, 0x7772, RZ ;  /* 0x00007772101d7816 */ /* 0x000fc400000000ff */
[----:B---3--:R-:W-:Y:S02]  /*f330*/  PRMT R27, R16, 0x7773, RZ ;  /* 0x00007773101b7816 */ /* 0x008fe400000000ff */
[CC--:B------:R-:W-:Y:S01]  /*f340*/  IADD3 R14, P6, R26.reuse, R3.reuse, RZ ;  /* 0x000000031a0e7210 */ /* 0x0c0fe20007fde0ff */
[----:B------:R3:W-:Y:S01]  /*f350*/  @P5 STG.E.U8 desc[UR18][R22.64], R29 ;  /* 0x0000001d16005986 */ /* 0x0007e2000c101112 */
[----:B------:R-:W-:Y:S01]  /*f360*/  ISETP.LT.AND P2, PT, R13, UR7, !P0 ;  /* 0x000000070d007c0c */ /* 0x000fe2000c741270 */
[C---:B--2---:R-:W-:Y:S01]  /*f370*/  VIADD R20, R26.reuse, UR6 ;  /* 0x000000061a147c36 */ /* 0x044fe20008000000 */
[----:B------:R-:W-:Y:S01]  /*f380*/  LEA.HI.X.SX32 R15, R26, R2, 0x1, P6 ;  /* 0x000000021a0f7211 */ /* 0x000fe200030f0eff */
[----:B------:R-:W-:Y:S01]  /*f390*/  VIADD R13, R0, 0xc ;  /* 0x0000000c000d7836 */ /* 0x000fe20000000000 */
[----:B------:R-:W-:Y:S01]  /*f3a0*/  PRMT R31, R17, 0x7773, RZ ;  /* 0x00007773111f7816 */ /* 0x000fe200000000ff */
[C---:B------:R-:W-:Y:S01]  /*f3b0*/  VIADD R21, R20.reuse, UR6 ;  /* 0x0000000614157c36 */ /* 0x040fe20008000000 */
[----:B------:R-:W-:Y:S01]  /*f3c0*/  IADD3 R16, P6, R20, R3, RZ ;  /* 0x0000000314107210 */ /* 0x000fe20007fde0ff */
[----:B------:R2:W-:Y:S01]  /*f3d0*/  @P4 STG.E.U8 desc[UR18][R24.64], R27 ;  /* 0x0000001b18004986 */ /* 0x0005e2000c101112 */
[----:B------:R-:W-:Y:S01]  /*f3e0*/  ISETP.LT.AND P1, PT, R13, UR7, !P0 ;  /* 0x000000070d007c0c */ /* 0x000fe2000c721270 */
[----:B------:R-:W-:Y:S01]  /*f3f0*/  VIADD R13, R0, 0xd ;  /* 0x0000000d000d7836 */ /* 0x000fe20000000000 */
[----:B---3--:R-:W-:-:S02]  /*f400*/  PRMT R29, R17, 0x7772, RZ ;  /* 0x00007772111d7816 */ /* 0x008fc400000000ff */
[-C--:B------:R-:W-:Y:S02]  /*f410*/  LEA.HI.X.SX32 R17, R20, R2.reuse, 0x1, P6 ;  /* 0x0000000214117211 */ /* 0x080fe400030f0eff */
[-C--:B------:R-:W-:Y:S01]  /*f420*/  IADD3 R20, P6, R21, R3.reuse, RZ ;  /* 0x0000000315147210 */ /* 0x080fe20007fde0ff */
[----:B------:R3:W-:Y:S01]  /*f430*/  @P3 STG.E.U8 desc[UR18][R14.64], R29 ;  /* 0x0000001d0e003986 */ /* 0x0007e2000c101112 */
[----:B------:R-:W-:Y:S01]  /*f440*/  ISETP.LT.AND P5, PT, R13, UR7, !P0 ;  /* 0x000000070d007c0c */ /* 0x000fe2000c7a1270 */
[----:B------:R-:W-:Y:S01]  /*f450*/  VIADD R13, R0, 0xe ;  /* 0x0000000e000d7836 */ /* 0x000fe20000000000 */
[----:B--2---:R-:W-:Y:S01]  /*f460*/  PRMT R27, R18, 0x7772, RZ ;  /* 0x00007772121b7816 */ /* 0x004fe200000000ff */
[C---:B------:R-:W-:Y:S01]  /*f470*/  VIADD R24, R21.reuse, UR6 ;  /* 0x0000000615187c36 */ /* 0x040fe20008000000 */
[----:B------:R-:W-:Y:S01]  /*f480*/  LEA.HI.X.SX32 R21, R21, R2, 0x1, P6 ;  /* 0x0000000215157211 */ /* 0x000fe200030f0eff */
[----:B------:R2:W-:Y:S01]  /*f490*/  @P2 STG.E.U8 desc[UR18][R16.64], R31 ;  /* 0x0000001f10002986 */ /* 0x0005e2000c101112 */
[----:B------:R-:W-:Y:S01]  /*f4a0*/  ISETP.LT.AND P4, PT, R13, UR7, !P0 ;  /* 0x000000070d007c0c */ /* 0x000fe2000c781270 */
[----:B------:R-:W-:Y:S01]  /*f4b0*/  VIADD R13, R0, 0xf ;  /* 0x0000000f000d7836 */ /* 0x000fe20000000000 */
[----:B------:R-:W-:Y:S01]  /*f4c0*/  IADD3 R22, P6, R24, R3, RZ ;  /* 0x0000000318167210 */ /* 0x000fe20007fde0ff */
[----:B------:R4:W-:Y:S01]  /*f4d0*/  @P1 STG.E.U8 desc[UR18][R20.64], R27 ;  /* 0x0000001b14001986 */ /* 0x0009e2000c101112 */
[----:B------:R-:W-:-:S02]  /*f4e0*/  PRMT R25, R19, 0x7773, RZ ;  /* 0x0000777313197816 */ /* 0x000fc400000000ff */
[CC--:B------:R-:W-:Y:S01]  /*f4f0*/  LEA.HI.X.SX32 R23, R24.reuse, R2.reuse, 0x1, P6 ;  /* 0x0000000218177211 */ /* 0x0c0fe200030f0eff */
[----:B------:R-:W-:Y:S01]  /*f500*/  VIADD R24, R24, UR6 ;  /* 0x0000000618187c36 */ /* 0x000fe20008000000 */
[----:B---3--:R-:W-:Y:S02]  /*f510*/  PRMT R29, R18, 0x7773, RZ ;  /* 0x00007773121d7816 */ /* 0x008fe400000000ff */
[----:B------:R-:W-:Y:S01]  /*f520*/  ISETP.LT.AND P3, PT, R13, UR7, !P0 ;  /* 0x000000070d007c0c */ /* 0x000fe2000c761270 */
[C---:B--2---:R-:W-:Y:S01]  /*f530*/  VIADD R17, R24.reuse, UR6 ;  /* 0x0000000618117c36 */ /* 0x044fe20008000000 */
[----:B------:R-:W-:Y:S01]  /*f540*/  IADD3 R14, P6, R24, R3, RZ ;  /* 0x00000003180e7210 */ /* 0x000fe20007fde0ff */
[----:B------:R-:W-:Y:S01]  /*f550*/  VIADD R13, R0, 0x10 ;  /* 0x00000010000d7836 */ /* 0x000fe20000000000 */
[----:B------:R2:W-:Y:S01]  /*f560*/  @P5 STG.E.U8 desc[UR18][R22.64], R29 ;  /* 0x0000001d16005986 */ /* 0x0005e2000c101112 */
[----:B----4-:R-:W-:Y:S01]  /*f570*/  PRMT R27, R19, 0x7772, RZ ;  /* 0x00007772131b7816 */ /* 0x010fe200000000ff */
[----:B------:R-:W-:Y:S01]  /*f580*/  VIADD R19, R17, UR6 ;  /* 0x0000000611137c36 */ /* 0x000fe20008000000 */
[----:B------:R-:W-:-:S02]  /*f590*/  LEA.HI.X.SX32 R15, R24, R2, 0x1, P6 ;  /* 0x00000002180f7211 */ /* 0x000fc400030f0eff */
[-C--:B------:R-:W-:Y:S02]  /*f5a0*/  IADD3 R16, P6, R17, R3.reuse, RZ ;  /* 0x0000000311107210 */ /* 0x080fe40007fde0ff */
[----:B------:R-:W-:Y:S01]  /*f5b0*/  ISETP.LT.AND P2, PT, R13, UR7, !P0 ;  /* 0x000000070d007c0c */ /* 0x000fe2000c741270 */
[C---:B------:R-:W-:Y:S01]  /*f5c0*/  VIADD R13, R0.reuse, 0x11 ;  /* 0x00000011000d7836 */ /* 0x040fe20000000000 */
[-C--:B------:R-:W-:Y:S01]  /*f5d0*/  LEA.HI.X.SX32 R17, R17, R2.reuse, 0x1, P6 ;  /* 0x0000000211117211 */ /* 0x080fe200030f0eff */
[----:B------:R3:W-:Y:S01]  /*f5e0*/  @P4 STG.E.U8 desc[UR18][R14.64], R27 ;  /* 0x0000001b0e004986 */ /* 0x0007e2000c101112 */
[CC--:B------:R-:W-:Y:S01]  /*f5f0*/  IADD3 R18, P6, R19.reuse, R3.reuse, RZ ;  /* 0x0000000313127210 */ /* 0x0c0fe20007fde0ff */
[----:B--2---:R-:W-:Y:S01]  /*f600*/  VIADD R22, R19, UR6 ;  /* 0x0000000613167c36 */ /* 0x004fe20008000000 */
[----:B------:R-:W-:Y:S01]  /*f610*/  ISETP.LT.AND P1, PT, R13, UR7, !P0 ;  /* 0x000000070d007c0c */ /* 0x000fe2000c721270 */
[----:B------:R-:W-:Y:S01]  /*f620*/  VIADD R13, R0, 0x12 ;  /* 0x00000012000d7836 */ /* 0x000fe20000000000 */
[----:B------:R-:W-:Y:S01]  /*f630*/  LEA.HI.X.SX32 R19, R19, R2, 0x1, P6 ;  /* 0x0000000213137211 */ /* 0x000fe200030f0eff */
[----:B------:R2:W-:Y:S01]  /*f640*/  @P3 STG.E.U8 desc[UR18][R16.64], R25 ;  /* 0x0000001910003986 */ /* 0x0005e2000c101112 */
[----:B------:R-:W-:-:S02]  /*f650*/  IADD3 R20, P6, R22, R3, RZ ;  /* 0x0000000316147210 */ /* 0x000fc40007fde0ff */
[----:B------:R-:W-:Y:S01]  /*f660*/  ISETP.LT.AND P5, PT, R13, UR7, !P0 ;  /* 0x000000070d007c0c */ /* 0x000fe2000c7a1270 */
[----:B------:R-:W-:Y:S01]  /*f670*/  VIADD R13, R0, 0x13 ;  /* 0x00000013000d7836 */ /* 0x000fe20000000000 */
[C---:B------:R-:W-:Y:S01]  /*f680*/  LEA.HI.X.SX32 R21, R22.reuse, R2, 0x1, P6 ;  /* 0x0000000216157211 */ /* 0x040fe200030f0eff */
[----:B------:R-:W-:Y:S01]  /*f690*/  VIADD R22, R22, UR6 ;  /* 0x0000000616167c36 */ /* 0x000fe20008000000 */
[----:B0-----:R-:W-:Y:S02]  /*f6a0*/  PRMT R29, R8, 0x7770, RZ ;  /* 0x00007770081d7816 */ /* 0x001fe400000000ff */
[----:B------:R-:W-:Y:S01]  /*f6b0*/  ISETP.LT.AND P4, PT, R13, UR7, !P0 ;  /* 0x000000070d007c0c */ /* 0x000fe2000c781270 */
[----:B------:R-:W-:Y:S01]  /*f6c0*/  VIADD R13, R0, 0x14 ;  /* 0x00000014000d7836 */ /* 0x000fe20000000000 */
[C---:B---3--:R-:W-:Y:S01]  /*f6d0*/  IADD3 R14, P6, R22.reuse, R3, RZ ;  /* 0x00000003160e7210 */ /* 0x048fe20007fde0ff */
[----:B--2---:R-:W-:Y:S01]  /*f6e0*/  VIADD R17, R22, UR6 ;  /* 0x0000000616117c36 */ /* 0x004fe20008000000 */
[----:B------:R0:W-:Y:S01]  /*f6f0*/  @P2 STG.E.U8 desc[UR18][R18.64], R29 ;  /* 0x0000001d12002986 */ /* 0x0001e2000c101112 */
[----:B------:R-:W-:-:S02]  /*f700*/  PRMT R23, R8, 0x7771, RZ ;  /* 0x0000777108177816 */ /* 0x000fc400000000ff */
[-C--:B------:R-:W-:Y:S02]  /*f710*/  LEA.HI.X.SX32 R15, R22, R2.reuse, 0x1, P6 ;  /* 0x00000002160f7211 */ /* 0x080fe400030f0eff */
[-C--:B------:R-:W-:Y:S01]  /*f720*/  IADD3 R16, P6, R17, R3.reuse, RZ ;  /* 0x0000000311107210 */ /* 0x080fe20007fde0ff */
[----:B------:R2:W-:Y:S01]  /*f730*/  @P1 STG.E.U8 desc[UR18][R20.64], R23 ;  /* 0x0000001714001986 */ /* 0x0005e2000c101112 */
[----:B------:R-:W-:Y:S01]  /*f740*/  ISETP.LT.AND P3, PT, R13, UR7, !P0 ;  /* 0x000000070d007c0c */ /* 0x000fe2000c761270 */
[C---:B------:R-:W-:Y:S01]  /*f750*/  VIADD R13, R0.reuse, 0x15 ;  /* 0x00000015000d7836 */ /* 0x040fe20000000000 */
[C---:B------:R-:W-:Y:S02]  /*f760*/  PRMT R25, R9.reuse, 0x7770, RZ ;  /* 0x0000777009197816 */ /* 0x040fe400000000ff */
[----:B------:R-:W-:Y:S01]  /*f770*/  PRMT R27, R9, 0x7771, RZ ;  /* 0x00007771091b7816 */ /* 0x000fe200000000ff */
[C---:B0-----:R-:W-:Y:S01]  /*f780*/  VIADD R19, R17.reuse, UR6 ;  /* 0x0000000611137c36 */ /* 0x041fe20008000000 */
[----:B------:R-:W-:Y:S01]  /*f790*/  LEA.HI.X.SX32 R17, R17, R2, 0x1, P6 ;  /* 0x0000000211117211 */ /* 0x000fe200030f0eff */
[----:B------:R0:W-:Y:S01]  /*f7a0*/  @P5 STG.E.U8 desc[UR18][R14.64], R25 ;  /* 0x000000190e005986 */ /* 0x0001e2000c101112 */
[----:B------:R-:W-:Y:S01]  /*f7b0*/  ISETP.LT.AND P2, PT, R13, UR7, !P0 ;  /* 0x000000070d007c0c */ /* 0x000fe2000c741270 */
[C---:B------:R-:W-:Y:S01]  /*f7c0*/  VIADD R22, R19.reuse, UR6 ;  /* 0x0000000613167c36 */ /* 0x040fe20008000000 */
[----:B------:R-:W-:Y:S01]  /*f7d0*/  IADD3 R18, P6, R19, R3, RZ ;  /* 0x0000000313127210 */ /* 0x000fe20007fde0ff */
[----:B------:R-:W-:Y:S01]  /*f7e0*/  VIADD R13, R0, 0x16 ;  /* 0x00000016000d7836 */ /* 0x000fe20000000000 */
[----:B------:R3:W-:Y:S01]  /*f7f0*/  @P4 STG.E.U8 desc[UR18][R16.64], R27 ;  /* 0x0000001b10004986 */ /* 0x0007e2000c101112 */
[----:B--2---:R-:W-:-:S02]  /*f800*/  PRMT R23, R10, 0x7770, RZ ;  /* 0x000077700a177816 */ /* 0x004fc400000000ff */
[-C--:B------:R-:W-:Y:S02]  /*f810*/  LEA.HI.X.SX32 R19, R19, R2.reuse, 0x1, P6 ;  /* 0x0000000213137211 */ /* 0x080fe400030f0eff */
[-C--:B------:R-:W-:Y:S02]  /*f820*/  IADD3 R20, P6, R22, R3.reuse, RZ ;  /* 0x0000000316147210 */ /* 0x080fe40007fde0ff */
[----:B------:R-:W-:Y:S01]  /*f830*/  ISETP.LT.AND P1, PT, R13, UR7, !P0 ;  /* 0x000000070d007c0c */ /* 0x000fe2000c721270 */
[----:B------:R-:W-:Y:S01]  /*f840*/  VIADD R13, R0, 0x17 ;  /* 0x00000017000d7836 */ /* 0x000fe20000000000 */
[C---:B------:R-:W-:Y:S01]  /*f850*/  LEA.HI.X.SX32 R21, R22.reuse, R2, 0x1, P6 ;  /* 0x0000000216157211 */ /* 0x040fe200030f0eff */
[----:B------:R-:W-:Y:S01]  /*f860*/  VIADD R22, R22, UR6 ;  /* 0x0000000616167c36 */ /* 0x000fe20008000000 */
[----:B------:R2:W-:Y:S01]  /*f870*/  @P3 STG.E.U8 desc[UR18][R18.64], R23 ;  /* 0x0000001712003986 */ /* 0x0005e2000c101112 */
[----:B0-----:R-:W-:Y:S02]  /*f880*/  PRMT R25, R10, 0x7771, RZ ;  /* 0x000077710a197816 */ /* 0x001fe400000000ff */
[C---:B---3--:R-:W-:Y:S01]  /*f890*/  VIADD R17, R22.reuse, UR6 ;  /* 0x0000000616117c36 */ /* 0x048fe20008000000 */
[----:B------:R-:W-:-:S02]  /*f8a0*/  IADD3 R14, P6, R22, R3, RZ ;  /* 0x00000003160e7210 */ /* 0x000fc40007fde0ff */
[----:B------:R-:W-:Y:S01]  /*f8b0*/  ISETP.LT.AND P5, PT, R13, UR7, !P0 ;  /* 0x000000070d007c0c */ /* 0x000fe2000c7a1270 */
[----:B------:R-:W-:Y:S01]  /*f8c0*/  VIADD R13, R0, 0x18 ;  /* 0x00000018000d7836 */ /* 0x000fe20000000000 */
[-C--:B------:R-:W-:Y:S01]  /*f8d0*/  LEA.HI.X.SX32 R15, R22, R2.reuse, 0x1, P6 ;  /* 0x00000002160f7211 */ /* 0x080fe200030f0eff */
[----:B------:R0:W-:Y:S01]  /*f8e0*/  @P2 STG.E.U8 desc[UR18][R20.64], R25 ;  /* 0x0000001914002986 */ /* 0x0001e2000c101112 */
[CC--:B------:R-:W-:Y:S01]  /*f8f0*/  IADD3 R16, P6, R17.reuse, R3.reuse, RZ ;  /* 0x0000000311107210 */ /* 0x0c0fe20007fde0ff */
[----:B--2---:R-:W-:Y:S01]  /*f900*/  VIADD R19, R17, UR6 ;  /* 0x0000000611137c36 */ /* 0x004fe20008000000 */
[----:B------:R-:W-:Y:S01]  /*f910*/  ISETP.LT.AND P4, PT, R13, UR7, !P0 ;  /* 0x000000070d007c0c */ /* 0x000fe2000c781270 */
[----:B------:R-:W-:Y:S01]  /*f920*/  VIADD R13, R0, 0x19 ;  /* 0x00000019000d7836 */ /* 0x000fe20000000000 */
[----:B------:R-:W-:Y:S01]  /*f930*/  LEA.HI.X.SX32 R17, R17, R2, 0x1, P6 ;  /* 0x0000000211117211 */ /* 0x000fe200030f0eff */
[C---:B------:R-:W-:Y:S01]  /*f940*/  VIADD R22, R19.reuse, UR6 ;  /* 0x0000000613167c36 */ /* 0x040fe20008000000 */
[----:B------:R-:W-:-:S02]  /*f950*/  IADD3 R18, P6, R19, R3, RZ ;  /* 0x0000000313127210 */ /* 0x000fc40007fde0ff */
[----:B------:R-:W-:Y:S01]  /*f960*/  ISETP.LT.AND P3, PT, R13, UR7, !P0 ;  /* 0x000000070d007c0c */ /* 0x000fe2000c761270 */
[----:B------:R-:W-:Y:S01]  /*f970*/  VIADD R13, R0, 0x1a ;  /* 0x0000001a000d7836 */ /* 0x000fe20000000000 */
[-C--:B------:R-:W-:Y:S02]  /*f980*/  LEA.HI.X.SX32 R19, R19, R2.reuse, 0x1, P6 ;  /* 0x0000000213137211 */ /* 0x080fe400030f0eff */
[C---:B0-----:R-:W-:Y:S02]  /*f990*/  IADD3 R20, P6, R22.reuse, R3, RZ ;  /* 0x0000000316147210 */ /* 0x041fe40007fde0ff */
[C---:B------:R-:W-:Y:S02]  /*f9a0*/  PRMT R23, R11.reuse, 0x7770, RZ ;  /* 0x000077700b177816 */ /* 0x040fe400000000ff */
[----:B------:R-:W-:Y:S02]  /*f9b0*/  PRMT R27, R11, 0x7771, RZ ;  /* 0x000077710b1b7816 */ /* 0x000fe400000000ff */
[C---:B------:R-:W-:Y:S01]  /*f9c0*/  LEA.HI.X.SX32 R21, R22.reuse, R2, 0x1, P6 ;  /* 0x0000000216157211 */ /* 0x040fe200030f0eff */
[----:B------:R-:W-:Y:S01]  /*f9d0*/  VIADD R22, R22, UR6 ;  /* 0x0000000616167c36 */ /* 0x000fe20008000000 */
[----:B------:R-:W-:Y:S01]  /*f9e0*/  ISETP.LT.AND P2, PT, R13, UR7, !P0 ;  /* 0x000000070d007c0c */ /* 0x000fe2000c741270 */
[----:B------:R-:W-:Y:S01]  /*f9f0*/  VIADD R13, R0, 0x1b ;  /* 0x0000001b000d7836 */ /* 0x000fe20000000000 */
[----:B------:R0:W-:Y:S01]  /*fa00*/  @P1 STG.E.U8 desc[UR18][R14.64], R23 ;  /* 0x000000170e001986 */ /* 0x0001e2000c101112 */
[----:B------:R-:W-:-:S03]  /*fa10*/  PRMT R25, R8, 0x7772, RZ ;  /* 0x0000777208197816 */ /* 0x000fc600000000ff */
[----:B------:R2:W-:Y:S01]  /*fa20*/  @P5 STG.E.U8 desc[UR18][R16.64], R27 ;  /* 0x0000001b10005986 */ /* 0x0005e2000c101112 */
[----:B------:R-:W-:Y:S01]  /*fa30*/  ISETP.LT.AND P1, PT, R13, UR7, !P0 ;  /* 0x000000070d007c0c */ /* 0x000fe2000c721270 */
[C---:B------:R-:W-:Y:S02]  /*fa40*/  VIADD R13, R0.reuse, 0x1c ;  /* 0x0000001c000d7836 */ /* 0x040fe40000000000 */
[----:B------:R3:W-:Y:S03]  /*fa50*/  @P4 STG.E.U8 desc[UR18][R18.64], R25 ;  /* 0x0000001912004986 */ /* 0x0007e6000c101112 */
[----:B------:R-:W-:Y:S01]  /*fa60*/  ISETP.LT.AND P5, PT, R13, UR7, !P0 ;  /* 0x000000070d007c0c */ /* 0x000fe2000c7a1270 */
[----:B------:R-:W-:Y:S01]  /*fa70*/  VIADD R13, R0, 0x1d ;  /* 0x0000001d000d7836 */ /* 0x000fe20000000000 */
[----:B0-----:R-:W-:Y:S01]  /*fa80*/  PRMT R23, R8, 0x7773, RZ ;  /* 0x0000777308177816 */ /* 0x001fe200000000ff */
[----:B------:R-:W-:Y:S01]  /*fa90*/  VIADD R8, R0, 0x1e ;  /* 0x0000001e00087836 */ /* 0x000fe20000000000 */
[C---:B------:R-:W-:Y:S01]  /*faa0*/  IADD3 R14, P6, R22.reuse, R3, RZ ;  /* 0x00000003160e7210 */ /* 0x040fe20007fde0ff */
[----:B--2---:R-:W-:Y:S01]  /*fab0*/  VIADD R16, R22, UR6 ;  /* 0x0000000616107c36 */ /* 0x004fe20008000000 */
[----:B------:R-:W-:Y:S01]  /*fac0*/  PRMT R27, R9, 0x7772, RZ ;  /* 0x00007772091b7816 */ /* 0x000fe200000000ff */
[----:B------:R0:W-:Y:S01]  /*fad0*/  @P3 STG.E.U8 desc[UR18][R20.64], R23 ;  /* 0x0000001714003986 */ /* 0x0001e2000c101112 */
[----:B------:R-:W-:Y:S01]  /*fae0*/  ISETP.LT.AND P3, PT, R8, UR7, !P0 ;  /* 0x0000000708007c0c */ /* 0x000fe2000c761270 */
[----:B------:R-:W-:Y:S01]  /*faf0*/  VIADD R17, R16, UR6 ;  /* 0x0000000610117c36 */ /* 0x000fe20008000000 */
[----:B------:R-:W-:-:S02]  /*fb00*/  LEA.HI.X.SX32 R15, R22, R2, 0x1, P6 ;  /* 0x00000002160f7211 */ /* 0x000fc400030f0eff */
[CC--:B------:R-:W-:Y:S02]  /*fb10*/  IADD3 R8, P6, R16.reuse, R3.reuse, RZ ;  /* 0x0000000310087210 */ /* 0x0c0fe40007fde0ff */
[----:B---3--:R-:W-:Y:S01]  /*fb20*/  PRMT R25, R9, 0x7773, RZ ;  /* 0x0000777309197816 */ /* 0x008fe200000000ff */
[----:B------:R2:W-:Y:S01]  /*fb30*/  @P2 STG.E.U8 desc[UR18][R14.64], R27 ;  /* 0x0000001b0e002986 */ /* 0x0005e2000c101112 */
[-C--:B------:R-:W-:Y:S02]  /*fb40*/  LEA.HI.X.SX32 R9, R16, R2.reuse, 0x1, P6 ;  /* 0x0000000210097211 */ /* 0x080fe400030f0eff */
[CC--:B------:R-:W-:Y:S01]  /*fb50*/  IADD3 R16, P6, R17.reuse, R3.reuse, RZ ;  /* 0x0000000311107210 */ /* 0x0c0fe20007fde0ff */
[----:B0-----:R-:W-:Y:S01]  /*fb60*/  VIADD R20, R17, UR6 ;  /* 0x0000000611147c36 */ /* 0x001fe20008000000 */
[----:B------:R-:W-:Y:S01]  /*fb70*/  ISETP.LT.AND P4, PT, R13, UR7, !P0 ;  /* 0x000000070d007c0c */ /* 0x000fe2000c781270 */
[----:B------:R0:W-:Y:S01]  /*fb80*/  @P1 STG.E.U8 desc[UR18][R8.64], R25 ;  /* 0x0000001908001986 */ /* 0x0001e2000c101112 */
[----:B------:R-:W-:Y:S01]  /*fb90*/  LEA.HI.X.SX32 R17, R17, R2, 0x1, P6 ;  /* 0x0000000211117211 */ /* 0x000fe200030f0eff */
[----:B------:R-:W-:Y:S01]  /*fba0*/  VIADD R13, R0, 0x1f ;  /* 0x0000001f000d7836 */ /* 0x000fe20000000000 */
[----:B------:R-:W-:-:S02]  /*fbb0*/  IADD3 R18, P6, R20, R3, RZ ;  /* 0x0000000314127210 */ /* 0x000fc40007fde0ff */
[----:B------:R-:W-:Y:S02]  /*fbc0*/  PRMT R23, R10, 0x7772, RZ ;  /* 0x000077720a177816 */ /* 0x000fe400000000ff */
[C---:B------:R-:W-:Y:S01]  /*fbd0*/  LEA.HI.X.SX32 R19, R20.reuse, R2, 0x1, P6 ;  /* 0x0000000214137211 */ /* 0x040fe200030f0eff */
[----:B------:R-:W-:Y:S01]  /*fbe0*/  VIADD R20, R20, UR6 ;  /* 0x0000000614147c36 */ /* 0x000fe20008000000 */
[----:B--2---:R-:W-:Y:S01]  /*fbf0*/  PRMT R15, R10, 0x7773, RZ ;  /* 0x000077730a0f7816 */ /* 0x004fe200000000ff */
[----:B------:R2:W-:Y:S01]  /*fc00*/  @P5 STG.E.U8 desc[UR18][R16.64], R23 ;  /* 0x0000001710005986 */ /* 0x0005e2000c101112 */
[----:B------:R-:W-:Y:S01]  /*fc10*/  ISETP.LT.AND P2, PT, R13, UR7, !P0 ;  /* 0x000000070d007c0c */ /* 0x000fe2000c741270 */
[----:B0-----:R-:W-:Y:S01]  /*fc20*/  VIADD R9, R0, 0x22 ;  /* 0x0000002200097836 */ /* 0x001fe20000000000 */
[C---:B------:R-:W-:Y:S01]  /*fc30*/  IADD3 R8, P6, R20.reuse, R3, RZ ;  /* 0x0000000314087210 */ /* 0x040fe20007fde0ff */
[----:B------:R-:W-:Y:S01]  /*fc40*/  VIADD R14, R20, UR6 ;  /* 0x00000006140e7c36 */ /* 0x000fe20008000000 */
[----:B------:R0:W-:Y:S01]  /*fc50*/  @P4 STG.E.U8 desc[UR18][R18.64], R15 ;  /* 0x0000000f12004986 */ /* 0x0001e2000c101112 */
[----:B------:R-:W-:Y:S01]  /*fc60*/  VIADD R13, R0, 0x20 ;  /* 0x00000020000d7836 */ /* 0x000fe20000000000 */
[----:B------:R-:W-:-:S02]  /*fc70*/  ISETP.LT.AND P4, PT, R9, UR7, !P0 ;  /* 0x0000000709007c0c */ /* 0x000fc4000c781270 */
[-C--:B------:R-:W-:Y:S02]  /*fc80*/  LEA.HI.X.SX32 R9, R20, R2.reuse, 0x1, P6 ;  /* 0x0000000214097211 */ /* 0x080fe400030f0eff */
[CC--:B------:R-:W-:Y:S01]  /*fc90*/  IADD3 R10, P6, R14.reuse, R3.reuse, RZ ;  /* 0x000000030e0a7210 */ /* 0x0c0fe20007fde0ff */
[C---:B--2---:R-:W-:Y:S01]  /*fca0*/  VIADD R16, R14.reuse, UR6 ;  /* 0x000000060e107c36 */ /* 0x044fe20008000000 */
[C---:B------:R-:W-:Y:S02]  /*fcb0*/  PRMT R21, R11.reuse, 0x7773, RZ ;  /* 0x000077730b157816 */ /* 0x040fe400000000ff */
[----:B------:R-:W-:Y:S02]  /*fcc0*/  PRMT R17, R11, 0x7772, RZ ;  /* 0x000077720b117816 */ /* 0x000fe400000000ff */
[-C--:B------:R-:W-:Y:S02]  /*fcd0*/  LEA.HI.X.SX32 R11, R14, R2.reuse, 0x1, P6 ;  /* 0x000000020e0b7211 */ /* 0x080fe400030f0eff */
[----:B------:R-:W-:Y:S01]  /*fce0*/  IADD3 R14, P6, R16, R3, RZ ;  /* 0x00000003100e7210 */ /* 0x000fe20007fde0ff */
[----:B------:R2:W-:Y:S01]  /*fcf0*/  @P3 STG.E.U8 desc[UR18][R8.64], R17 ;  /* 0x0000001108003986 */ /* 0x0005e2000c101112 */
[----:B------:R-:W-:Y:S01]  /*fd00*/  ISETP.LT.AND P1, PT, R13, UR7, !P0 ;  /* 0x000000070d007c0c */ /* 0x000fe2000c721270 */
[----:B------:R-:W-:Y:S01]  /*fd10*/  VIADD R13, R0, 0x21 ;  /* 0x00000021000d7836 */ /* 0x000fe20000000000 */
[C---:B0-----:R-:W-:Y:S01]  /*fd20*/  LEA.HI.X.SX32 R15, R16.reuse, R2, 0x1, P6 ;  /* 0x00000002100f7211 */ /* 0x041fe200030f0eff */
[----:B------:R-:W-:Y:S01]  /*fd30*/  VIADD R16, R16, UR6 ;  /* 0x0000000610107c36 */ /* 0x000fe20008000000 */
[----:B------:R0:W-:Y:S01]  /*fd40*/  @P2 STG.E.U8 desc[UR18][R10.64], R21 ;  /* 0x000000150a002986 */ /* 0x0001e2000c101112 */
[----:B-1----:R-:W-:-:S02]  /*fd50*/  PRMT R19, R4, 0x7770, RZ ;  /* 0x0000777004137816 */ /* 0x002fc400000000ff */
[----:B------:R-:W-:Y:S01]  /*fd60*/  ISETP.LT.AND P5, PT, R13, UR7, !P0 ;  /* 0x000000070d007c0c */ /* 0x000fe2000c7a1270 */
[----:B------:R-:W-:Y:S01]  /*fd70*/  VIADD R13, R0, 0x23 ;  /* 0x00000023000d7836 */ /* 0x000fe20000000000 */
[----:B------:R-:W-:Y:S02]  /*fd80*/  PRMT R23, R5, 0x7770, RZ ;  /* 0x0000777005177816 */ /* 0x000fe400000000ff */
[CC--:B--2---:R-:W-:Y:S01]  /*fd90*/  IADD3 R8, P6, R16.reuse, R3.reuse, RZ ;  /* 0x0000000310087210 */ /* 0x0c4fe20007fde0ff */
[----:B------:R-:W-:Y:S01]  /*fda0*/  VIADD R17, R16, UR6 ;  /* 0x0000000610117c36 */ /* 0x000fe20008000000 */
[----:B------:R-:W-:Y:S01]  /*fdb0*/  ISETP.LT.AND P3, PT, R13, UR7, !P0 ;  /* 0x000000070d007c0c */ /* 0x000fe2000c761270 */
[----:B------:R-:W-:Y:S01]  /*fdc0*/  VIADD R13, R0, 0x24 ;  /* 0x00000024000d7836 */ /* 0x000fe20000000000 */
[-C--:B------:R-:W-:Y:S01]  /*fdd0*/  LEA.HI.X.SX32 R9, R16, R2.reuse, 0x1, P6 ;  /* 0x0000000210097211 */ /* 0x080fe200030f0eff */
[C---:B------:R-:W-:Y:S01]  /*fde0*/  VIADD R16, R17.reuse, UR6 ;  /* 0x0000000611107c36 */ /* 0x040fe20008000000 */
[----:B0-----:R-:W-:Y:S01]  /*fdf0*/  IADD3 R10, P6, R17, R3, RZ ;  /* 0x00000003110a7210 */ /* 0x001fe20007fde0ff */
[----:B------:R0:W-:Y:S01]  /*fe00*/  @P1 STG.E.U8 desc[UR18][R14.64], R19 ;  /* 0x000000130e001986 */ /* 0x0001e2000c101112 */
[----:B------:R-:W-:Y:S01]  /*fe10*/  ISETP.LT.AND P2, PT, R13, UR7, !P0 ;  /* 0x000000070d007c0c */ /* 0x000fe2000c741270 */
[----:B------:R-:W-:Y:S01]  /*fe20*/  VIADD R18, R16, UR6 ;  /* 0x0000000610127c36 */ /* 0x000fe20008000000 */
[----:B------:R-:W-:Y:S01]  /*fe30*/  LEA.HI.X.SX32 R11, R17, R2, 0x1, P6 ;  /* 0x00000002110b7211 */ /* 0x000fe200030f0eff */
[----:B------:R-:W-:Y:S01]  /*fe40*/  VIADD R13, R0, 0x25 ;  /* 0x00000025000d7836 */ /* 0x000fe20000000000 */
[----:B------:R-:W-:-:S02]  /*fe50*/  PRMT R21, R4, 0x7771, RZ ;  /* 0x0000777104157816 */ /* 0x000fc400000000ff */
[----:B------:R-:W-:Y:S02]  /*fe60*/  PRMT R25, R5, 0x7773, RZ ;  /* 0x0000777305197816 */ /* 0x000fe400000000ff */
[----:B------:R-:W-:Y:S01]  /*fe70*/  ISETP.LT.AND P1, PT, R13, UR7, !P0 ;  /* 0x000000070d007c0c */ /* 0x000fe2000c721270 */
[----:B------:R-:W-:Y:S01]  /*fe80*/  VIADD R13, R0, 0x26 ;  /* 0x00000026000d7836 */ /* 0x000fe20000000000 */
[----:B------:R1:W-:Y:S01]  /*fe90*/  @P5 STG.E.U8 desc[UR18][R8.64], R21 ;  /* 0x0000001508005986 */ /* 0x0003e2000c101112 */
[CC--:B0-----:R-:W-:Y:S02]  /*fea0*/  IADD3 R14, P6, R16.reuse, R3.reuse, RZ ;  /* 0x00000003100e7210 */ /* 0x0c1fe40007fde0ff */
[----:B------:R-:W-:Y:S01]  /*feb0*/  PRMT R19, R5, 0x7771, RZ ;  /* 0x0000777105137816 */ /* 0x000fe200000000ff */
[----:B------:R0:W-:Y:S01]  /*fec0*/  @P4 STG.E.U8 desc[UR18][R10.64], R23 ;  /* 0x000000170a004986 */ /* 0x0001e2000c101112 */
[----:B------:R-:W-:Y:S02]  /*fed0*/  LEA.HI.X.SX32 R15, R16, R2, 0x1, P6 ;  /* 0x00000002100f7211 */ /* 0x000fe400030f0eff */
[----:B------:R-:W-:-:S02]  /*fee0*/  IADD3 R16, P6, R18, R3, RZ ;  /* 0x0000000312107210 */ /* 0x000fc40007fde0ff */
[----:B------:R-:W-:Y:S01]  /*fef0*/  ISETP.LT.AND P5, PT, R13, UR7, !P0 ;  /* 0x000000070d007c0c */ /* 0x000fe2000c7a1270 */
[----:B------:R-:W-:Y:S01]  /*ff00*/  VIADD R13, R0, 0x27 ;  /* 0x00000027000d7836 */ /* 0x000fe20000000000 */
[C---:B------:R-:W-:Y:S01]  /*ff10*/  LEA.HI.X.SX32 R17, R18.reuse, R2, 0x1, P6 ;  /* 0x0000000212117211 */ /* 0x040fe200030f0eff */
[----:B------:R-:W-:Y:S01]  /*ff20*/  VIADD R18, R18, UR6 ;  /* 0x0000000612127c36 */ /* 0x000fe20008000000 */
[----:B-1----:R-:W-:Y:S01]  /*ff30*/  PRMT R21, R6, 0x7770, RZ ;  /* 0x0000777006157816 */ /* 0x002fe200000000ff */
[----:B------:R-:W-:Y:S01]  /*ff40*/  VIADD R9, R0, 0x29 ;  /* 0x0000002900097836 */ /* 0x000fe20000000000 */
[----:B------:R1:W-:Y:S01]  /*ff50*/  @P3 STG.E.U8 desc[UR18][R14.64], R19 ;  /* 0x000000130e003986 */ /* 0x0003e2000c101112 */
[C---:B0-----:R-:W-:Y:S01]  /*ff60*/  VIADD R11, R18.reuse, UR6 ;  /* 0x00000006120b7c36 */ /* 0x041fe20008000000 */
[----:B------:R-:W-:Y:S02]  /*ff70*/  IADD3 R8, P6, R18, R3, RZ ;  /* 0x0000000312087210 */ /* 0x000fe40007fde0ff */
[----:B------:R0:W-:Y:S01]  /*ff80*/  @P2 STG.E.U8 desc[UR18][R16.64], R21 ;  /* 0x0000001510002986 */ /* 0x0001e2000c101112 */
[----:B------:R-:W-:Y:S01]  /*ff90*/  ISETP.LT.AND P4, PT, R13, UR7, !P0 ;  /* 0x000000070d007c0c */ /* 0x000fe2000c781270 */
[----:B------:R-:W-:Y:S01]  /*ffa0*/  VIADD R13, R0, 0x28 ;  /* 0x00000028000d7836 */ /* 0x000fe20000000000 */
[----:B------:R-:W-:-:S02]  /*ffb0*/  ISETP.LT.AND P2, PT, R9, UR7, !P0 ;  /* 0x0000000709007c0c */ /* 0x000fc4000c741270 */
[-C--:B------:R-:W-:Y:S02]  /*ffc0*/  LEA.HI.X.SX32 R9, R18, R2.reuse, 0x1, P6 ;  /* 0x0000000212097211 */ /* 0x080fe400030f0eff */
[CC--:B------:R-:W-:Y:S01]  /*ffd0*/  IADD3 R10, P6, R11.reuse, R3.reuse, RZ ;  /* 0x000000030b0a7210 */ /* 0x0c0fe20007fde0ff */
[----:B-1----:R-:W-:Y:S01]  /*ffe0*/  VIADD R15, R11, UR6 ;  /* 0x000000060b0f7c36 */ /* 0x002fe20008000000 */
[----:B------:R-:W-:Y:S01]  /*fff0*/  ISETP.LT.AND P3, PT, R13, UR7, !P0 ;  /* 0x000000070d007c0c */ /* 0x000fe2000c761270 */
[----:B------:R-:W-:Y:S01]  /*10000*/  VIADD R13, R0, 0x2a ;  /* 0x0000002a000d7836 */ /* 0x000fe20000000000 */
[----:B------:R-:W-:Y:S01]  /*10010*/  PRMT R23, R6, 0x7771, RZ ;  /* 0x0000777106177816 */ /* 0x000fe200000000ff */
[----:B------:R-:W-:Y:S01]  /*10020*/  VIADD R18, R15, UR6 ;  /* 0x000000060f127c36 */ /* 0x000fe20008000000 */
[----:B------:R-:W-:Y:S02]  /*10030*/  LEA.HI.X.SX32 R11, R11, R2, 0x1, P6 ;  /* 0x000000020b0b7211 */ /* 0x000fe400030f0eff */
[----:B------:R-:W-:Y:S01]  /*10040*/  IADD3 R14, P6, R15, R3, RZ ;  /* 0x000000030f0e7210 */ /* 0x000fe20007fde0ff */
[----:B------:R1:W-:Y:S01]  /*10050*/  @P1 STG.E.U8 desc[UR18][R8.64], R23 ;  /* 0x0000001708001986 */ /* 0x0003e2000c101112 */
[----:B------:R-:W-:-:S02]  /*10060*/  PRMT R19, R7, 0x7770, RZ ;  /* 0x0000777007137816 */ /* 0x000fc400000000ff */
[-C--:B------:R-:W-:Y:S02]  /*10070*/  LEA.HI.X.SX32 R15, R15, R2.reuse, 0x1, P6 ;  /* 0x000000020f0f7211 */ /* 0x080fe400030f0eff */
[----:B------:R-:W-:Y:S01]  /*10080*/  ISETP.LT.AND P1, PT, R13, UR7, !P0 ;  /* 0x000000070d007c0c */ /* 0x000fe2000c721270 */
[----:B------:R-:W-:Y:S01]  /*10090*/  VIADD R13, R0, 0x2b ;  /* 0x0000002b000d7836 */ /* 0x000fe20000000000 */
[CC--:B0-----:R-:W-:Y:S01]  /*100a0*/  IADD3 R16, P6, R18.reuse, R3.reuse, RZ ;  /* 0x0000000312107210 */ /* 0x0c1fe20007fde0ff */
[----:B------:R0:W-:Y:S01]  /*100b0*/  @P5 STG.E.U8 desc[UR18][R10.64], R19 ;  /* 0x000000130a005986 */ /* 0x0001e2000c101112 */
[----:B------:R-:W-:Y:S02]  /*100c0*/  PRMT R21, R7, 0x7771, RZ ;  /* 0x0000777107157816 */ /* 0x000fe400000000ff */
[CC--:B------:R-:W-:Y:S01]  /*100d0*/  LEA.HI.X.SX32 R17, R18.reuse, R2.reuse, 0x1, P6 ;  /* 0x0000000212117211 */ /* 0x0c0fe200030f0eff */
[----:B-1----:R-:W-:Y:S01]  /*100e0*/  VIADD R9, R18, UR6 ;  /* 0x0000000612097c36 */ /* 0x002fe20008000000 */
[----:B------:R-:W-:Y:S01]  /*100f0*/  ISETP.LT.AND P5, PT, R13, UR7, !P0 ;  /* 0x000000070d007c0c */ /* 0x000fe2000c7a1270 */
[----:B------:R-:W-:Y:S01]  /*10100*/  VIADD R13, R0, 0x2c ;  /* 0x0000002c000d7836 */ /* 0x000fe20000000000 */
[----:B------:R-:W-:Y:S01]  /*10110*/  PRMT R23, R4, 0x7772, RZ ;  /* 0x0000777204177816 */ /* 0x000fe200000000ff */
[----:B------:R-:W-:Y:S01]  /*10120*/  VIADD R8, R0, 0x2d ;  /* 0x0000002d00087836 */ /* 0x000fe20000000000 */
[----:B------:R-:W-:Y:S01]  /*10130*/  IADD3 R18, P6, R9, R3, RZ ;  /* 0x0000000309127210 */ /* 0x000fe20007fde0ff */
[----:B------:R1:W-:Y:S01]  /*10140*/  @P4 STG.E.U8 desc[UR18][R14.64], R21 ;  /* 0x000000150e004986 */ /* 0x0003e2000c101112 */
[----:B------:R-:W-:Y:S01]  /*10150*/  ISETP.LT.AND P4, PT, R13, UR7, !P0 ;  /* 0x000000070d007c0c */ /* 0x000fe2000c781270 */
[C---:B0-----:R-:W-:Y:S01]  /*10160*/  VIADD R10, R9.reuse, UR6 ;  /* 0x00000006090a7c36 */ /* 0x041fe20008000000 */
[----:B------:R-:W-:Y:S01]  /*10170*/  LEA.HI.X.SX32 R19, R9, R2, 0x1, P6 ;  /* 0x0000000209137211 */ /* 0x000fe200030f0eff */
[----:B------:R0:W-:Y:S01]  /*10180*/  @P3 STG.E.U8 desc[UR18][R16.64], R23 ;  /* 0x0000001710003986 */ /* 0x0001e2000c101112 */
[----:B------:R-:W-:Y:S01]  /*10190*/  ISETP.LT.AND P3, PT, R8, UR7, !P0 ;  /* 0x0000000708007c0c */ /* 0x000fe2000c761270 */
[----:B------:R-:W-:Y:S01]  /*101a0*/  VIADD R9, R10, UR6 ;  /* 0x000000060a097c36 */ /* 0x000fe20008000000 */
[----:B------:R-:W-:Y:S01]  /*101b0*/  PRMT R13, R4, 0x7773, RZ ;  /* 0x00007773040d7816 */ /* 0x000fe200000000ff */
[----:B------:R-:W-:-:S02]  /*101c0*/  VIADD R8, R0, 0x2e ;  /* 0x0000002e00087836 */ /* 0x000fc40000000000 */
[----:B------:R-:W-:Y:S01]  /*101d0*/  VIADD R4, R0, 0x2f ;  /* 0x0000002f00047836 */ /* 0x000fe20000000000 */
[CC--:B-1----:R-:W-:Y:S01]  /*101e0*/  IADD3 R14, P6, R10.reuse, R3.reuse, RZ ;  /* 0x000000030a0e7210 */ /* 0x0c2fe20007fde0ff */
[----:B------:R1:W-:Y:S01]  /*101f0*/  @P2 STG.E.U8 desc[UR18][R18.64], R13 ;  /* 0x0000000d12002986 */ /* 0x0003e2000c101112 */
[----:B------:R-:W-:Y:S01]  /*10200*/  PRMT R21, R5, 0x7772, RZ ;  /* 0x0000777205157816 */ /* 0x000fe200000000ff */
[C---:B------:R-:W-:Y:S01]  /*10210*/  VIADD R20, R9.reuse, UR6 ;  /* 0x0000000609147c36 */ /* 0x040fe20008000000 */
[-C--:B------:R-:W-:Y:S02]  /*10220*/  LEA.HI.X.SX32 R15, R10, R2.reuse, 0x1, P6 ;  /* 0x000000020a0f7211 */ /* 0x080fe400030f0eff */
[C---:B0-----:R-:W-:Y:S02]  /*10230*/  IADD3 R16, P6, R9.reuse, R3, RZ ;  /* 0x0000000309107210 */ /* 0x041fe40007fde0ff */
[----:B------:R-:W-:Y:S01]  /*10240*/  ISETP.LT.AND P2, PT, R8, UR7, !P0 ;  /* 0x0000000708007c0c */ /* 0x000fe2000c741270 */
[----:B------:R0:W-:Y:S01]  /*10250*/  @P1 STG.E.U8 desc[UR18][R14.64], R21 ;  /* 0x000000150e001986 */ /* 0x0001e2000c101112 */
[----:B------:R-:W-:-:S02]  /*10260*/  LEA.HI.X.SX32 R17, R9, R2, 0x1, P6 ;  /* 0x0000000209117211 */ /* 0x000fc400030f0eff */
[----:B------:R-:W-:Y:S01]  /*10270*/  ISETP.LT.AND P1, PT, R4, UR7, !P0 ;  /* 0x0000000704007c0c */ /* 0x000fe2000c721270 */
[----:B------:R-:W2:Y:S01]  /*10280*/  LDS.128 R8, [R12] ;  /* 0x000000000c087984 */ /* 0x000ea20000000c00 */
[CC--:B------:R-:W-:Y:S01]  /*10290*/  IADD3 R4, P6, R20.reuse, R3.reuse, RZ ;  /* 0x0000000314047210 */ /* 0x0c0fe20007fde0ff */
[----:B-1----:R-:W-:Y:S01]  /*102a0*/  VIADD R18, R20, UR6 ;  /* 0x0000000614127c36 */ /* 0x002fe20008000000 */
[----:B------:R-:W-:Y:S01]  /*102b0*/  PRMT R23, R6, 0x7773, RZ ;  /* 0x0000777306177816 */ /* 0x000fe200000000ff */
[----:B------:R-:W-:Y:S01]  /*102c0*/  VIADD R13, R0, 0x30 ;  /* 0x00000030000d7836 */ /* 0x000fe20000000000 */
[----:B------:R-:W-:Y:S01]  /*102d0*/  LEA.HI.X.SX32 R5, R20, R2, 0x1, P6 ;  /* 0x0000000214057211 */ /* 0x000fe200030f0eff */
[----:B------:R1:W-:Y:S01]  /*102e0*/  @P5 STG.E.U8 desc[UR18][R16.64], R25 ;  /* 0x0000001910005986 */ /* 0x0003e2000c101112 */
[----:B------:R-:W-:Y:S02]  /*102f0*/  PRMT R19, R7, 0x7773, RZ ;  /* 0x0000777307137816 */ /* 0x000fe400000000ff */
[----:B0-----:R-:W-:-:S02]  /*10300*/  IADD3 R14, P6, R18, R3, RZ ;  /* 0x00000003120e7210 */ /* 0x001fc40007fde0ff */
[----:B------:R-:W-:Y:S01]  /*10310*/  PRMT R21, R6, 0x7772, RZ ;  /* 0x0000777206157816 */ /* 0x000fe200000000ff */
[----:B------:R-:W-:Y:S01]  /*10320*/  VIADD R6, R0, 0x32 ;  /* 0x0000003200067836 */ /* 0x000fe20000000000 */
[CC--:B------:R-:W-:Y:S01]  /*10330*/  LEA.HI.X.SX32 R15, R18.reuse, R2.reuse, 0x1, P6 ;  /* 0x00000002120f7211 */ /* 0x0c0fe200030f0eff */
[----:B------:R-:W-:Y:S01]  /*10340*/  VIADD R18, R18, UR6 ;  /* 0x0000000612127c36 */ /* 0x000fe20008000000 */
[----:B------:R-:W-:Y:S01]  /*10350*/  ISETP.LT.AND P5, PT, R13, UR7, !P0 ;  /* 0x000000070d007c0c */ /* 0x000fe2000c7a1270 */
[----:B------:R-:W-:Y:S01]  /*10360*/  VIADD R13, R0, 0x31 ;  /* 0x00000031000d7836 */ /* 0x000fe20000000000 */
[----:B------:R0:W-:Y:S01]  /*10370*/  @P4 STG.E.U8 desc[UR18][R4.64], R21 ;  /* 0x0000001504004986 */ /* 0x0001e2000c101112 */
[C---:B-1----:R-:W-:Y:S01]  /*10380*/  VIADD R16, R18.reuse, UR6 ;  /* 0x0000000612107c36 */ /* 0x042fe20008000000 */
[----:B------:R-:W-:Y:S02]  /*10390*/  IADD3 R12, P6, R18, R3, RZ ;  /* 0x00000003120c7210 */ /* 0x000fe40007fde0ff */
[----:B------:R-:W-:Y:S01]  /*103a0*/  ISETP.LT.AND P4, PT, R13, UR7, !P0 ;  /* 0x000000070d007c0c */ /* 0x000fe2000c781270 */
[----:B------:R1:W-:Y:S01]  /*103b0*/  @P3 STG.E.U8 desc[UR18][R14.64], R23 ;  /* 0x000000170e003986 */ /* 0x0003e2000c101112 */
[----:B------:R-:W-:Y:S01]  /*103c0*/  ISETP.LT.AND P3, PT, R6, UR7, !P0 ;  /* 0x0000000706007c0c */ /* 0x000fe2000c761270 */
[----:B------:R-:W-:Y:S01]  /*103d0*/  VIADD R6, R0, 0x33 ;  /* 0x0000003300067836 */ /* 0x000fe20000000000 */
[----:B------:R-:W-:-:S02]  /*103e0*/  LEA.HI.X.SX32 R13, R18, R2, 0x1, P6 ;  /* 0x00000002120d7211 */ /* 0x000fc400030f0eff */
[----:B0-----:R-:W-:Y:S01]  /*103f0*/  PRMT R21, R7, 0x7772, RZ ;  /* 0x0000777207157816 */ /* 0x001fe200000000ff */
[C---:B------:R-:W-:Y:S01]  /*10400*/  VIADD R7, R16.reuse, UR6 ;  /* 0x0000000610077c36 */ /* 0x040fe20008000000 */
[----:B------:R-:W-:-:S03]  /*10410*/  IADD3 R4, P6, R16, R3, RZ ;  /* 0x0000000310047210 */ /* 0x000fc60007fde0ff */
[----:B------:R0:W-:Y:S01]  /*10420*/  @P2 STG.E.U8 desc[UR18][R12.64], R21 ;  /* 0x000000150c002986 */ /* 0x0001e2000c101112 */
[-C--:B------:R-:W-:Y:S01]  /*10430*/  LEA.HI.X.SX32 R5, R16, R2.reuse, 0x1, P6 ;  /* 0x0000000210057211 */ /* 0x080fe200030f0eff */
[----:B-1----:R-:W-:Y:S01]  /*10440*/  VIADD R14, R0, 0x34 ;  /* 0x00000034000e7836 */ /* 0x002fe20000000000 */
[----:B------:R-:W-:Y:S01]  /*10450*/  ISETP.LT.AND P2, PT, R6, UR7, !P0 ;  /* 0x0000000706007c0c */ /* 0x000fe2000c741270 */
[C---:B------:R-:W-:Y:S01]  /*10460*/  VIADD R17, R7.reuse, UR6 ;  /* 0x0000000607117c36 */ /* 0x040fe20008000000 */
[CC--:B------:R-:W-:Y:S01]  /*10470*/  IADD3 R6, P6, R7.reuse, R3.reuse, RZ ;  /* 0x0000000307067210 */ /* 0x0c0fe20007fde0ff */
[----:B------:R1:W-:Y:S01]  /*10480*/  @P1 STG.E.U8 desc[UR18][R4.64], R19 ;  /* 0x0000001304001986 */ /* 0x0003e2000c101112 */
[----:B------:R-:W-:Y:S01]  /*10490*/  ISETP.LT.AND P1, PT, R14, UR7, !P0 ;  /* 0x000000070e007c0c */ /* 0x000fe2000c721270 */
[C---:B------:R-:W-:Y:S01]  /*104a0*/  VIADD R16, R0.reuse, 0x35 ;  /* 0x0000003500107836 */ /* 0x040fe20000000000 */
[----:B------:R-:W-:Y:S02]  /*104b0*/  LEA.HI.X.SX32 R7, R7, R2, 0x1, P6 ;  /* 0x0000000207077211 */ /* 0x000fe400030f0eff */
[----:B------:R-:W-:Y:S01]  /*104c0*/  IADD3 R14, P6, R17, R3, RZ ;  /* 0x00000003110e7210 */ /* 0x000fe20007fde0ff */
[----:B0-----:R-:W-:Y:S01]  /*104d0*/  VIADD R12, R0, 0x37 ;  /* 0x00000037000c7836 */ /* 0x001fe20000000000 */
[----:B--2---:R-:W-:-:S02]  /*104e0*/  PRMT R23, R8, 0x7770, RZ ;  /* 0x0000777008177816 */ /* 0x004fc400000000ff */
[CC--:B------:R-:W-:Y:S01]  /*104f0*/  LEA.HI.X.SX32 R15, R17.reuse, R2.reuse, 0x1, P6 ;  /* 0x00000002110f7211 */ /* 0x0c0fe200030f0eff */
[----:B------:R-:W-:Y:S01]  /*10500*/  VIADD R17, R17, UR6 ;  /* 0x0000000611117c36 */ /* 0x000fe20008000000 */
[----:B------:R-:W-:Y:S01]  /*10510*/  PRMT R21, R8, 0x7771, RZ ;  /* 0x0000777108157816 */ /* 0x000fe200000000ff */
[----:B-1----:R-:W-:Y:S01]  /*10520*/  VIADD R5, R0, 0x36 ;  /* 0x0000003600057836 */ /* 0x002fe20000000000 */
[----:B------:R0:W-:Y:S01]  /*10530*/  @P5 STG.E.U8 desc[UR18][R6.64], R23 ;  /* 0x0000001706005986 */ /* 0x0001e2000c101112 */
[C---:B------:R-:W-:Y:S01]  /*10540*/  VIADD R13, R17.reuse, UR6 ;  /* 0x00000006110d7c36 */ /* 0x040fe20008000000 */
[----:B------:R-:W-:Y:S02]  /*10550*/  IADD3 R4, P6, R17, R3, RZ ;  /* 0x0000000311047210 */ /* 0x000fe40007fde0ff */
[----:B------:R1:W-:Y:S01]  /*10560*/  @P4 STG.E.U8 desc[UR18][R14.64], R21 ;  /* 0x000000150e004986 */ /* 0x0003e2000c101112 */
[----:B------:R-:W-:Y:S02]  /*10570*/  ISETP.LT.AND P4, PT, R5, UR7, !P0 ;  /* 0x0000000705007c0c */ /* 0x000fe4000c781270 */
[----:B------:R-:W-:-:S02]  /*10580*/  LEA.HI.X.SX32 R5, R17, R2, 0x1, P6 ;  /* 0x0000000211057211 */ /* 0x000fc400030f0eff */
[----:B------:R-:W-:Y:S02]  /*10590*/  PRMT R19, R9, 0x7770, RZ ;  /* 0x0000777009137816 */ /* 0x000fe400000000ff */
[----:B------:R-:W-:Y:S01]  /*105a0*/  ISETP.LT.AND P5, PT, R16, UR7, !P0 ;  /* 0x0000000710007c0c */ /* 0x000fe2000c7a1270 */
[C---:B------:R-:W-:Y:S01]  /*105b0*/  VIADD R16, R13.reuse, UR6 ;  /* 0x000000060d107c36 */ /* 0x040fe20008000000 */
[----:B0-----:R-:W-:Y:S01]  /*105c0*/  IADD3 R6, P6, R13, R3, RZ ;  /* 0x000000030d067210 */ /* 0x001fe20007fde0ff */
[----:B------:R0:W-:Y:S01]  /*105d0*/  @P3 STG.E.U8 desc[UR18][R4.64], R19 ;  /* 0x0000001304003986 */ /* 0x0001e2000c101112 */
[----:B------:R-:W-:Y:S01]  /*105e0*/  PRMT R23, R9, 0x7771, RZ ;  /* 0x0000777109177816 */ /* 0x000fe200000000ff */
[----:B-1----:R-:W-:Y:S01]  /*105f0*/  VIADD R14, R0, 0x38 ;  /* 0x00000038000e7836 */ /* 0x002fe20000000000 */
[----:B------:R-:W-:Y:S01]  /*10600*/  LEA.HI.X.SX32 R7, R13, R2, 0x1, P6 ;  /* 0x000000020d077211 */ /* 0x000fe200030f0eff */
[----:B------:R-:W-:Y:S01]  /*10610*/  VIADD R17, R16, UR6 ;  /* 0x0000000610117c36 */ /* 0x000fe20008000000 */
[----:B------:R-:W-:-:S02]  /*10620*/  ISETP.LT.AND P3, PT, R12, UR7, !P0 ;  /* 0x000000070c007c0c */ /* 0x000fc4000c761270 */
[-C--:B------:R-:W-:Y:S01]  /*10630*/  IADD3 R12, P6, R16, R3.reuse, RZ ;  /* 0x00000003100c7210 */ /* 0x080fe20007fde0ff */
[----:B------:R1:W-:Y:S01]  /*10640*/  @P2 STG.E.U8 desc[UR18][R6.64], R23 ;  /* 0x0000001706002986 */ /* 0x0003e2000c101112 */
[----:B------:R-:W-:Y:S02]  /*10650*/  ISETP.LT.AND P2, PT, R14, UR7, !P0 ;  /* 0x000000070e007c0c */ /* 0x000fe4000c741270 */
[-C--:B------:R-:W-:Y:S01]  /*10660*/  LEA.HI.X.SX32 R13, R16, R2.reuse, 0x1, P6 ;  /* 0x00000002100d7211 */ /* 0x080fe200030f0eff */
[C---:B0-----:R-:W-:Y:S01]  /*10670*/  VIADD R5, R0.reuse, 0x3a ;  /* 0x0000003a00057836 */ /* 0x041fe20000000000 */
[CC--:B------:R-:W-:Y:S01]  /*10680*/  IADD3 R14, P6, R17.reuse, R3.reuse, RZ ;  /* 0x00000003110e7210 */ /* 0x0c0fe20007fde0ff */
[----:B------:R-:W-:Y:S01]  /*10690*/  VIADD R16, R0, 0x39 ;  /* 0x0000003900107836 */ /* 0x000fe20000000000 */
[C---:B------:R-:W-:Y:S02]  /*106a0*/  PRMT R21, R10.reuse, 0x7770, RZ ;  /* 0x000077700a157816 */ /* 0x040fe400000000ff */
[CC--:B------:R-:W-:Y:S01]  /*106b0*/  LEA.HI.X.SX32 R15, R17.reuse, R2.reuse, 0x1, P6 ;  /* 0x00000002110f7211 */ /* 0x0c0fe200030f0eff */
[----:B------:R-:W-:Y:S01]  /*106c0*/  VIADD R17, R17, UR6 ;  /* 0x0000000611117c36 */ /* 0x000fe20008000000 */
[----:B------:R-:W-:Y:S01]  /*106d0*/  PRMT R19, R10, 0x7771, RZ ;  /* 0x000077710a137816 */ /* 0x000fe200000000ff */
[----:B------:R0:W-:Y:S01]  /*106e0*/  @P1 STG.E.U8 desc[UR18][R12.64], R21 ;  /* 0x000000150c001986 */ /* 0x0001e2000c101112 */
[----:B------:R-:W-:Y:S01]  /*106f0*/  ISETP.LT.AND P1, PT, R16, UR7, !P0 ;  /* 0x0000000710007c0c */ /* 0x000fe2000c721270 */
[C---:B-1----:R-:W-:Y:S01]  /*10700*/  VIADD R7, R17.reuse, UR6 ;  /* 0x0000000611077c36 */ /* 0x042fe20008000000 */
[----:B------:R-:W-:Y:S01]  /*10710*/  IADD3 R4, P6, R17, R3, RZ ;  /* 0x0000000311047210 */ /* 0x000fe20007fde0ff */
[----:B------:R1:W-:Y:S01]  /*10720*/  @P5 STG.E.U8 desc[UR18][R14.64], R19 ;  /* 0x000000130e005986 */ /* 0x0003e2000c101112 */
[----:B------:R-:W-:Y:S01]  /*10730*/  ISETP.LT.AND P5, PT, R5, UR7, !P0 ;  /* 0x0000000705007c0c */ /* 0x000fe2000c7a1270 */
[----:B------:R-:W-:Y:S01]  /*10740*/  VIADD R16, R0, 0x3b ;  /* 0x0000003b00107836 */ /* 0x000fe20000000000 */
[----:B------:R-:W-:-:S02]  /*10750*/  LEA.HI.X.SX32 R5, R17, R2, 0x1, P6 ;  /* 0x0000000211057211 */ /* 0x000fc400030f0eff */
[-C--:B------:R-:W-:Y:S02]  /*10760*/  IADD3 R6, P6, R7, R3.reuse, RZ ;  /* 0x0000000307067210 */ /* 0x080fe40007fde0ff */
[----:B------:R-:W-:Y:S01]  /*10770*/  PRMT R17, R11, 0x7771, RZ ;  /* 0x000077710b117816 */ /* 0x000fe200000000ff */
[----:B0-----:R-:W-:Y:S01]  /*10780*/  VIADD R13, R7, UR6 ;  /* 0x00000006070d7c36 */ /* 0x001fe20008000000 */
[----:B------:R-:W-:Y:S02]  /*10790*/  PRMT R21, R11, 0x7770, RZ ;  /* 0x000077700b157816 */ /* 0x000fe400000000ff */
[-C--:B------:R-:W-:Y:S01]  /*107a0*/  LEA.HI.X.SX32 R7, R7, R2.reuse, 0x1, P6 ;  /* 0x0000000207077211 */ /* 0x080fe200030f0eff */
[C---:B-1----:R-:W-:Y:S01]  /*107b0*/  VIADD R15, R13.reuse, UR6 ;  /* 0x000000060d0f7c36 */ /* 0x042fe20008000000 */
[C---:B------:R-:W-:Y:S01]  /*107c0*/  IADD3 R12, P6, R13.reuse, R3, RZ ;  /* 0x000000030d0c7210 */ /* 0x040fe20007fde0ff */
[----:B------:R0:W-:Y:S01]  /*107d0*/  @P4 STG.E.U8 desc[UR18][R4.64], R21 ;  /* 0x0000001504004986 */ /* 0x0001e2000c101112 */
[----:B------:R-:W-:Y:S01]  /*107e0*/  ISETP.LT.AND P4, PT, R16, UR7, !P0 ;  /* 0x0000000710007c0c */ /* 0x000fe2000c781270 */
[----:B------:R-:W-:Y:S01]  /*107f0*/  VIADD R14, R0, 0x3c ;  /* 0x0000003c000e7836 */ /* 0x000fe20000000000 */
[----:B------:R-:W-:Y:S01]  /*10800*/  LEA.HI.X.SX32 R13, R13, R2, 0x1, P6 ;  /* 0x000000020d0d7211 */ /* 0x000fe200030f0eff */
[----:B------:R-:W-:Y:S01]  /*10810*/  VIADD R16, R15, UR6 ;  /* 0x000000060f107c36 */ /* 0x000fe20008000000 */
[----:B------:R1:W-:Y:S01]  /*10820*/  @P3 STG.E.U8 desc[UR18][R6.64], R17 ;  /* 0x0000001106003986 */ /* 0x0003e2000c101112 */
[----:B------:R-:W-:-:S02]  /*10830*/  PRMT R19, R8, 0x7772, RZ ;  /* 0x0000777208137816 */ /* 0x000fc400000000ff */
[----:B------:R-:W-:Y:S02]  /*10840*/  ISETP.LT.AND P3, PT, R14, UR7, !P0 ;  /* 0x000000070e007c0c */ /* 0x000fe4000c761270 */
[CC--:B------:R-:W-:Y:S01]  /*10850*/  IADD3 R14, P6, R15.reuse, R3.reuse, RZ ;  /* 0x000000030f0e7210 */ /* 0x0c0fe20007fde0ff */
[----:B------:R2:W-:Y:S01]  /*10860*/  @P2 STG.E.U8 desc[UR18][R12.64], R19 ;  /* 0x000000130c002986 */ /* 0x0005e2000c101112 */
[----:B0-----:R-:W-:Y:S01]  /*10870*/  PRMT R21, R8, 0x7773, RZ ;  /* 0x0000777308157816 */ /* 0x001fe200000000ff */
[C---:B------:R-:W-:Y:S01]  /*10880*/  VIADD R4, R0.reuse, 0x3d ;  /* 0x0000003d00047836 */ /* 0x040fe20000000000 */
[-C--:B------:R-:W-:Y:S01]  /*10890*/  LEA.HI.X.SX32 R15, R15, R2.reuse, 0x1, P6 ;  /* 0x000000020f0f7211 */ /* 0x080fe200030f0eff */
[----:B------:R-:W-:Y:S01]  /*108a0*/  VIADD R8, R0, 0x3e ;  /* 0x0000003e00087836 */ /* 0x000fe20000000000 */
[----:B------:R-:W-:Y:S01]  /*108b0*/  PRMT R25, R9, 0x7772, RZ ;  /* 0x0000777209197816 */ /* 0x000fe200000000ff */
[----:B-1----:R-:W-:Y:S01]  /*108c0*/  VIADD R7, R16, UR6 ;  /* 0x0000000610077c36 */ /* 0x002fe20008000000 */
[----:B------:R-:W-:Y:S01]  /*108d0*/  ISETP.LT.AND P2, PT, R4, UR7, !P0 ;  /* 0x0000000704007c0c */ /* 0x000fe2000c741270 */
[----:B------:R0:W-:Y:S01]  /*108e0*/  @P1 STG.E.U8 desc[UR18][R14.64], R21 ;  /* 0x000000150e001986 */ /* 0x0001e2000c101112 */
[-C--:B------:R-:W-:Y:S01]  /*108f0*/  IADD3 R4, P6, R16, R3.reuse, RZ ;  /* 0x0000000310047210 */ /* 0x080fe20007fde0ff */
[C---:B------:R-:W-:Y:S01]  /*10900*/  VIADD R17, R7.reuse, UR6 ;  /* 0x0000000607117c36 */ /* 0x040fe20008000000 */
[----:B------:R-:W-:Y:S01]  /*10910*/  IADD3 R6, P1, R7, R3, RZ ;  /* 0x0000000307067210 */ /* 0x000fe20007f3e0ff */
[----:B------:R-:W-:Y:S01]  /*10920*/  VIADD R0, R0, 0x3f ;  /* 0x0000003f00007836 */ /* 0x000fe20000000000 */
[-C--:B------:R-:W-:Y:S01]  /*10930*/  LEA.HI.X.SX32 R5, R16, R2.reuse, 0x1, P6 ;  /* 0x0000000210057211 */ /* 0x080fe200030f0eff */
[----:B------:R-:W-:Y:S01]  /*10940*/  VIADD R18, R17, UR6 ;  /* 0x0000000611127c36 */ /* 0x000fe20008000000 */
[----:B------:R-:W-:-:S02]  /*10950*/  LEA.HI.X.SX32 R7, R7, R2, 0x1, P1 ;  /* 0x0000000207077211 */ /* 0x000fc400008f0eff */
[-C--:B--2---:R-:W-:Y:S01]  /*10960*/  IADD3 R12, P6, R17, R3.reuse, RZ ;  /* 0x00000003110c7210 */ /* 0x084fe20007fde0ff */
[C---:B------:R-:W-:Y:S01]  /*10970*/  VIADD R19, R18.reuse, UR6 ;  /* 0x0000000612137c36 */ /* 0x040fe20008000000 */
[----:B------:R-:W-:Y:S01]  /*10980*/  PRMT R23, R9, 0x7773, RZ ;  /* 0x0000777309177816 */ /* 0x000fe200000000ff */
[----:B------:R1:W-:Y:S01]  /*10990*/  @P5 STG.E.U8 desc[UR18][R4.64], R25 ;  /* 0x0000001904005986 */ /* 0x0003e2000c101112 */
[-C--:B------:R-:W-:Y:S01]  /*109a0*/  LEA.HI.X.SX32 R13, R17, R2.reuse, 0x1, P6 ;  /* 0x00000002110d7211 */ /* 0x080fe200030f0eff */
[C---:B------:R-:W-:Y:S01]  /*109b0*/  VIADD R20, R19.reuse, UR6 ;  /* 0x0000000613147c36 */ /* 0x040fe20008000000 */
[CC--:B0-----:R-:W-:Y:S01]  /*109c0*/  IADD3 R14, P1, R19.reuse, R3.reuse, RZ ;  /* 0x00000003130e7210 */ /* 0x0c1fe20007f3e0ff */
[----:B------:R1:W-:Y:S01]  /*109d0*/  @P4 STG.E.U8 desc[UR18][R6.64], R23 ;  /* 0x0000001706004986 */ /* 0x0003e2000c101112 */
[----:B------:R-:W-:Y:S02]  /*109e0*/  IADD3 R16, P6, R18, R3, RZ ;  /* 0x0000000312107210 */ /* 0x000fe40007fde0ff */
[----:B------:R-:W-:-:S02]  /*109f0*/  LEA.HI.X.SX32 R15, R19, R2, 0x1, P1 ;  /* 0x00000002130f7211 */ /* 0x000fc400008f0eff */
[----:B------:R-:W-:Y:S02]  /*10a00*/  ISETP.LT.AND P1, PT, R8, UR7, !P0 ;  /* 0x0000000708007c0c */ /* 0x000fe4000c721270 */
[----:B------:R-:W-:Y:S02]  /*10a10*/  ISETP.LT.AND P0, PT, R0, UR7, !P0 ;  /* 0x0000000700007c0c */ /* 0x000fe4000c701270 */
[----:B------:R-:W-:Y:S02]  /*10a20*/  LEA.HI.X.SX32 R17, R18, R2, 0x1, P6 ;  /* 0x0000000212117211 */ /* 0x000fe400030f0eff */
[----:B------:R-:W-:Y:S02]  /*10a30*/  IADD3 R18, P6, R20, R3, RZ ;  /* 0x0000000314127210 */ /* 0x000fe40007fde0ff */
[C---:B------:R-:W-:Y:S02]  /*10a40*/  PRMT R21, R10.reuse, 0x7772, RZ ;  /* 0x000077720a157816 */ /* 0x040fe400000000ff */
[----:B------:R-:W-:-:S02]  /*10a50*/  PRMT R9, R10, 0x7773, RZ ;  /* 0x000077730a097816 */ /* 0x000fc400000000ff */
[C---:B------:R-:W-:Y:S01]  /*10a60*/  PRMT R3, R11.reuse, 0x7773, RZ ;  /* 0x000077730b037816 */ /* 0x040fe200000000ff */
[----:B------:R1:W-:Y:S01]  /*10a70*/  @P3 STG.E.U8 desc[UR18][R12.64], R21 ;  /* 0x000000150c003986 */ /* 0x0003e2000c101112 */
[----:B------:R-:W-:Y:S02]  /*10a80*/  PRMT R11, R11, 0x7772, RZ ;  /* 0x000077720b0b7816 */ /* 0x000fe400000000ff */
[----:B------:R-:W-:Y:S01]  /*10a90*/  LEA.HI.X.SX32 R19, R20, R2, 0x1, P6 ;  /* 0x0000000214137211 */ /* 0x000fe200030f0eff */
[----:B------:R1:W-:Y:S04]  /*10aa0*/  @P2 STG.E.U8 desc[UR18][R16.64], R9 ;  /* 0x0000000910002986 */ /* 0x0003e8000c101112 */
[----:B------:R1:W-:Y:S01]  /*10ab0*/  @P1 STG.E.U8 desc[UR18][R14.64], R11 ;  /* 0x0000000b0e001986 */ /* 0x0003e2000c101112 */
[----:B------:R-:W-:Y:S05]  /*10ac0*/  @!P0 EXIT ;  /* 0x000000000000894d */ /* 0x000fea0003800000 */
[----:B------:R-:W-:Y:S01]  /*10ad0*/  STG.E.U8 desc[UR18][R18.64], R3 ;  /* 0x0000000312007986 */ /* 0x000fe2000c101112 */
[----:B------:R-:W-:Y:S05]  /*10ae0*/  EXIT ;  /* 0x000000000000794d */ /* 0x000fea0003800000 */
.L_x_3:
[----:B------:R-:W-:-:S00]  /*10af0*/  BRA `(.L_x_3) ;  /* 0xfffffffc00fc7947 */ /* 0x000fc0000383ffff */
[----:B------:R-:W-:-:S00]  /*10b00*/  NOP ;  /* 0x0000000000007918 */ /* 0x000fc00000000000 */
[----:B------:R-:W-:-:S00]  /*10b10*/  NOP ;  /* 0x0000000000007918 */ /* 0x000fc00000000000 */
[----:B------:R-:W-:-:S00]  /*10b20*/  NOP ;  /* 0x0000000000007918 */ /* 0x000fc00000000000 */
[----:B------:R-:W-:-:S00]  /*10b30*/  NOP ;  /* 0x0000000000007918 */ /* 0x000fc00000000000 */
[----:B------:R-:W-:-:S00]  /*10b40*/  NOP ;  /* 0x0000000000007918 */ /* 0x000fc00000000000 */
[----:B------:R-:W-:-:S00]  /*10b50*/  NOP ;  /* 0x0000000000007918 */ /* 0x000fc00000000000 */
[----:B------:R-:W-:-:S00]  /*10b60*/  NOP ;  /* 0x0000000000007918 */ /* 0x000fc00000000000 */
[----:B------:R-:W-:-:S00]  /*10b70*/  NOP ;  /* 0x0000000000007918 */ /* 0x000fc00000000000 */
.L_x_4:


//--------------------- .nv.shared.matmul_kernel  --------------------------
	.section	.nv.shared.matmul_kernel,"aw",@nobits
	.sectionflags	@""
	.align	16
	.zero		1024


//--------------------- .nv.shared.reserved.0     --------------------------
	.section	.nv.shared.reserved.0,"aw",@nobits
	.weak		__nv_reservedSMEM_offset_0_alias
	.size		__nv_reservedSMEM_offset_0_alias, 0, 0
	.other		__nv_reservedSMEM_offset_0_alias,@"STO_CUDA_RESERVED_SHARED STV_DEFAULT"
__nv_reservedSMEM_offset_0_alias:
	.zero		0


//--------------------- .nv.constant0.matmul_kernel --------------------------
	.section	.nv.constant0.matmul_kernel,"a",@progbits
	.sectionflags	@""
	.align	4
.nv.constant0.matmul_kernel:
	.zero		608


//--------------------- SYMBOLS --------------------------

	.type		.nv.reservedSmem.offset0,@object
	.size		.nv.reservedSmem.offset0,0x4
